//
// Generated by NVIDIA NVVM Compiler
//
// Compiler Build ID: CL-36424714
// Cuda compilation tools, release 13.0, V13.0.88
// Based on NVVM 20.0.0
//

.version 9.0
.target sm_100
.address_size 64

	// .globl	_Z12detrender_k1PKfS0_S0_ffiS0_iS0_ifiPf
.extern .shared .align 16 .b8 sm[];

.visible .entry _Z12detrender_k1PKfS0_S0_ffiS0_iS0_ifiPf(
	.param .u64 .ptr .align 1 _Z12detrender_k1PKfS0_S0_ffiS0_iS0_ifiPf_param_0,
	.param .u64 .ptr .align 1 _Z12detrender_k1PKfS0_S0_ffiS0_iS0_ifiPf_param_1,
	.param .u64 .ptr .align 1 _Z12detrender_k1PKfS0_S0_ffiS0_iS0_ifiPf_param_2,
	.param .f32 _Z12detrender_k1PKfS0_S0_ffiS0_iS0_ifiPf_param_3,
	.param .f32 _Z12detrender_k1PKfS0_S0_ffiS0_iS0_ifiPf_param_4,
	.param .u32 _Z12detrender_k1PKfS0_S0_ffiS0_iS0_ifiPf_param_5,
	.param .u64 .ptr .align 1 _Z12detrender_k1PKfS0_S0_ffiS0_iS0_ifiPf_param_6,
	.param .u32 _Z12detrender_k1PKfS0_S0_ffiS0_iS0_ifiPf_param_7,
	.param .u64 .ptr .align 1 _Z12detrender_k1PKfS0_S0_ffiS0_iS0_ifiPf_param_8,
	.param .u32 _Z12detrender_k1PKfS0_S0_ffiS0_iS0_ifiPf_param_9,
	.param .f32 _Z12detrender_k1PKfS0_S0_ffiS0_iS0_ifiPf_param_10,
	.param .u32 _Z12detrender_k1PKfS0_S0_ffiS0_iS0_ifiPf_param_11,
	.param .u64 .ptr .align 1 _Z12detrender_k1PKfS0_S0_ffiS0_iS0_ifiPf_param_12
)
{
	.reg .pred 	%p<34>;
	.reg .b32 	%r<181>;
	.reg .b32 	%f<695>;
	.reg .b64 	%rd<43>;
	.reg .b64 	%fd<72>;

	ld.param.f32 	%f30, [_Z12detrender_k1PKfS0_S0_ffiS0_iS0_ifiPf_param_3];
	ld.param.u64 	%rd5, [_Z12detrender_k1PKfS0_S0_ffiS0_iS0_ifiPf_param_6];
	ld.param.u32 	%r53, [_Z12detrender_k1PKfS0_S0_ffiS0_iS0_ifiPf_param_7];
	ld.param.u64 	%rd6, [_Z12detrender_k1PKfS0_S0_ffiS0_iS0_ifiPf_param_8];
	mov.u32 	%r1, %tid.x;
	setp.lt.s32 	%p1, %r53, 1;
	@%p1 bra 	$L__BB0_4;
	mov.u32 	%r2, %ntid.x;
	cvta.to.global.u64 	%rd1, %rd5;
	mov.b32 	%r173, 0;
$L__BB0_2:
	add.s32 	%r4, %r173, %r1;
	setp.ge.s32 	%p2, %r4, %r53;
	@%p2 bra 	$L__BB0_4;
	mul.wide.s32 	%rd8, %r4, 4;
	add.s64 	%rd9, %rd1, %rd8;
	ld.global.f32 	%f33, [%rd9];
	shl.b32 	%r56, %r4, 2;
	mov.u32 	%r57, sm;
	add.s32 	%r58, %r57, %r56;
	st.shared.f32 	[%r58], %f33;
	add.s32 	%r173, %r173, %r2;
	setp.lt.s32 	%p3, %r173, %r53;
	@%p3 bra 	$L__BB0_2;
$L__BB0_4:
	ld.param.u32 	%r170, [_Z12detrender_k1PKfS0_S0_ffiS0_iS0_ifiPf_param_11];
	mov.u32 	%r6, %ntid.x;
	mov.u32 	%r59, %ctaid.y;
	cvta.to.global.u64 	%rd10, %rd6;
	mul.wide.u32 	%rd11, %r59, 4;
	add.s64 	%rd12, %rd10, %rd11;
	ld.global.f32 	%f1, [%rd12];
	sub.f32 	%f2, %f30, %f1;
	setp.lt.s32 	%p4, %r170, 1;
	@%p4 bra 	$L__BB0_35;
	ld.param.f32 	%f689, [_Z12detrender_k1PKfS0_S0_ffiS0_iS0_ifiPf_param_4];
	add.s32 	%r61, %r53, %r1;
	shl.b32 	%r62, %r6, 3;
	add.s32 	%r63, %r62, %r61;
	add.s32 	%r64, %r63, %r6;
	add.s32 	%r65, %r64, %r6;
	shl.b32 	%r66, %r6, 1;
	add.s32 	%r67, %r65, %r66;
	cvt.f64.f32 	%fd18, %f689;
	cvt.f64.f32 	%fd19, %f2;
	mul.f64 	%fd20, %fd19, 0d3FE0000000000000;
	div.rn.f64 	%fd21, %fd20, %fd18;
	cvt.rn.f32.f64 	%f3, %fd21;
	shl.b32 	%r68, %r61, 2;
	mov.u32 	%r69, sm;
	add.s32 	%r7, %r69, %r68;
	shl.b32 	%r70, %r6, 2;
	add.s32 	%r8, %r7, %r70;
	add.s32 	%r9, %r8, %r70;
	add.s32 	%r10, %r9, %r70;
	add.s32 	%r71, %r10, %r70;
	add.s32 	%r72, %r71, %r70;
	add.s32 	%r11, %r72, %r70;
	add.s32 	%r12, %r11, %r70;
	add.s32 	%r13, %r12, %r70;
	add.s32 	%r14, %r13, %r70;
	add.s32 	%r15, %r14, %r70;
	add.s32 	%r16, %r15, %r70;
	add.s32 	%r17, %r16, %r70;
	add.s32 	%r18, %r17, %r70;
	add.s32 	%r19, %r18, %r70;
	sub.s32 	%r73, %r65, %r1;
	add.s32 	%r74, %r67, %r6;
	sub.s32 	%r75, %r74, %r1;
	shl.b32 	%r76, %r75, 2;
	add.s32 	%r20, %r69, %r76;
	shl.b32 	%r77, %r73, 2;
	add.s32 	%r21, %r69, %r77;
	mov.b32 	%r78, 1127219200;
	mov.b32 	%r79, -2147483648;
	mov.b64 	%fd1, {%r79, %r78};
	mov.b32 	%r174, 0;
$L__BB0_6:
	ld.param.u32 	%r171, [_Z12detrender_k1PKfS0_S0_ffiS0_iS0_ifiPf_param_11];
	mov.u32 	%r80, %ctaid.x;
	add.s32 	%r23, %r174, %r80;
	setp.ge.s32 	%p5, %r23, %r171;
	@%p5 bra 	$L__BB0_35;
	ld.param.f32 	%f691, [_Z12detrender_k1PKfS0_S0_ffiS0_iS0_ifiPf_param_10];
	ld.param.u32 	%r167, [_Z12detrender_k1PKfS0_S0_ffiS0_iS0_ifiPf_param_5];
	ld.param.f32 	%f690, [_Z12detrender_k1PKfS0_S0_ffiS0_iS0_ifiPf_param_4];
	cvt.rn.f32.s32 	%f34, %r23;
	mul.f32 	%f4, %f691, %f34;
	mov.b32 	%r81, 0;
	st.shared.u32 	[%r7], %r81;
	st.shared.u32 	[%r8], %r81;
	st.shared.u32 	[%r9], %r81;
	st.shared.u32 	[%r10], %r81;
	mov.u32 	%r26, %ntid.x;
	shl.b32 	%r82, %r26, 2;
	add.s32 	%r24, %r10, %r82;
	st.shared.u32 	[%r24], %r81;
	add.s32 	%r25, %r24, %r82;
	st.shared.u32 	[%r25], %r81;
	st.shared.u32 	[%r11], %r81;
	st.shared.u32 	[%r12], %r81;
	st.shared.u32 	[%r13], %r81;
	st.shared.u32 	[%r14], %r81;
	st.shared.u32 	[%r15], %r81;
	st.shared.u32 	[%r16], %r81;
	st.shared.u32 	[%r17], %r81;
	st.shared.u32 	[%r18], %r81;
	st.shared.u32 	[%r19], %r81;
	add.s32 	%r83, %r19, %r82;
	st.shared.u32 	[%r83], %r81;
	bar.sync 	0;
	div.rn.f32 	%f35, %f4, %f690;
	cvt.rpi.f32.f32 	%f36, %f35;
	cvt.rni.s64.f32 	%rd13, %f36;
	cvt.u32.u64 	%r27, %rd13;
	add.f32 	%f37, %f1, %f4;
	div.rn.f32 	%f38, %f37, %f690;
	cvt.rmi.f32.f32 	%f39, %f38;
	cvt.rni.s64.f32 	%rd14, %f39;
	cvt.u32.u64 	%r84, %rd14;
	cvt.rn.f32.s32 	%f40, %r27;
	sub.f32 	%f41, %f40, %f3;
	cvt.rzi.s32.f32 	%r85, %f41;
	cvt.rn.f32.s32 	%f42, %r84;
	add.f32 	%f43, %f3, %f42;
	cvt.rzi.s32.f32 	%r86, %f43;
	add.s32 	%r87, %r167, -1;
	min.s32 	%r28, %r84, %r87;
	min.s32 	%r88, %r86, %r87;
	sub.s32 	%r29, %r88, %r85;
	add.s32 	%r30, %r29, 1;
	mov.u32 	%r89, %tid.x;
	add.s32 	%r31, %r85, %r89;
	setp.lt.s32 	%p6, %r29, -1;
	@%p6 bra 	$L__BB0_15;
	mov.b32 	%r175, 0;
$L__BB0_9:
	ld.param.u32 	%r168, [_Z12detrender_k1PKfS0_S0_ffiS0_iS0_ifiPf_param_5];
	add.s32 	%r33, %r31, %r175;
	setp.ge.s32 	%p7, %r33, %r168;
	@%p7 bra 	$L__BB0_15;
	ld.param.u64 	%rd40, [_Z12detrender_k1PKfS0_S0_ffiS0_iS0_ifiPf_param_2];
	cvta.to.global.u64 	%rd15, %rd40;
	mul.wide.s32 	%rd16, %r33, 4;
	add.s64 	%rd17, %rd15, %rd16;
	ld.global.f32 	%f5, [%rd17];
	setp.eq.f32 	%p8, %f5, 0f00000000;
	@%p8 bra 	$L__BB0_14;
	ld.param.u64 	%rd38, [_Z12detrender_k1PKfS0_S0_ffiS0_iS0_ifiPf_param_1];
	ld.param.u64 	%rd36, [_Z12detrender_k1PKfS0_S0_ffiS0_iS0_ifiPf_param_0];
	cvta.to.global.u64 	%rd18, %rd36;
	add.s64 	%rd20, %rd18, %rd16;
	ld.global.f32 	%f6, [%rd20];
	cvta.to.global.u64 	%rd21, %rd38;
	add.s64 	%rd22, %rd21, %rd16;
	ld.global.f32 	%f7, [%rd22];
	ld.shared.f32 	%f44, [%r7];
	add.f32 	%f45, %f5, %f44;
	st.shared.f32 	[%r7], %f45;
	mul.f32 	%f46, %f5, %f6;
	ld.shared.f32 	%f47, [%r8];
	add.f32 	%f48, %f46, %f47;
	st.shared.f32 	[%r8], %f48;
	ld.shared.f32 	%f49, [%r9];
	fma.rn.f32 	%f50, %f5, %f7, %f49;
	st.shared.f32 	[%r9], %f50;
	mul.f32 	%f51, %f6, %f46;
	ld.shared.f32 	%f52, [%r10];
	add.f32 	%f53, %f51, %f52;
	st.shared.f32 	[%r10], %f53;
	ld.shared.f32 	%f54, [%r24];
	fma.rn.f32 	%f55, %f46, %f7, %f54;
	st.shared.f32 	[%r24], %f55;
	mul.f32 	%f56, %f6, %f51;
	ld.shared.f32 	%f57, [%r25];
	add.f32 	%f58, %f56, %f57;
	st.shared.f32 	[%r25], %f58;
	ld.shared.f32 	%f59, [%r11];
	fma.rn.f32 	%f60, %f7, %f51, %f59;
	st.shared.f32 	[%r11], %f60;
	ld.shared.f32 	%f61, [%r12];
	fma.rn.f32 	%f62, %f6, %f56, %f61;
	st.shared.f32 	[%r12], %f62;
	ld.shared.f32 	%f63, [%r18];
	add.f32 	%f64, %f63, 0f3F800000;
	st.shared.f32 	[%r18], %f64;
	setp.lt.s32 	%p9, %r33, %r27;
	setp.gt.s32 	%p10, %r33, %r28;
	or.pred  	%p11, %p9, %p10;
	@%p11 bra 	$L__BB0_14;
	sub.f32 	%f65, %f6, %f4;
	div.rn.f32 	%f66, %f65, %f1;
	cvt.rn.f32.s32 	%f67, %r53;
	mul.f32 	%f68, %f66, %f67;
	cvt.rni.s64.f32 	%rd23, %f68;
	cvt.u32.u64 	%r34, %rd23;
	setp.lt.s32 	%p12, %r34, 0;
	setp.le.s32 	%p13, %r53, %r34;
	or.pred  	%p14, %p12, %p13;
	@%p14 bra 	$L__BB0_14;
	shl.b32 	%r91, %r34, 2;
	mov.u32 	%r92, sm;
	add.s32 	%r93, %r92, %r91;
	ld.shared.f32 	%f69, [%r93];
	mul.f32 	%f70, %f5, %f69;
	ld.shared.f32 	%f71, [%r13];
	add.f32 	%f72, %f71, %f70;
	st.shared.f32 	[%r13], %f72;
	ld.shared.f32 	%f73, [%r14];
	fma.rn.f32 	%f74, %f69, %f70, %f73;
	st.shared.f32 	[%r14], %f74;
	mul.f32 	%f75, %f6, %f70;
	ld.shared.f32 	%f76, [%r15];
	add.f32 	%f77, %f75, %f76;
	st.shared.f32 	[%r15], %f77;
	ld.shared.f32 	%f78, [%r16];
	fma.rn.f32 	%f79, %f7, %f70, %f78;
	st.shared.f32 	[%r16], %f79;
	ld.shared.f32 	%f80, [%r17];
	fma.rn.f32 	%f81, %f6, %f75, %f80;
	st.shared.f32 	[%r17], %f81;
$L__BB0_14:
	add.s32 	%r175, %r175, %r26;
	setp.le.s32 	%p15, %r175, %r30;
	@%p15 bra 	$L__BB0_9;
$L__BB0_15:
	bar.sync 	0;
	ld.volatile.shared.f32 	%f83, [%r7+64];
	ld.volatile.shared.f32 	%f84, [%r7];
	add.f32 	%f85, %f83, %f84;
	st.volatile.shared.f32 	[%r7], %f85;
	ld.volatile.shared.f32 	%f86, [%r7+32];
	ld.volatile.shared.f32 	%f87, [%r7];
	add.f32 	%f88, %f86, %f87;
	st.volatile.shared.f32 	[%r7], %f88;
	ld.volatile.shared.f32 	%f89, [%r7+16];
	ld.volatile.shared.f32 	%f90, [%r7];
	add.f32 	%f91, %f89, %f90;
	st.volatile.shared.f32 	[%r7], %f91;
	ld.volatile.shared.f32 	%f92, [%r7+8];
	ld.volatile.shared.f32 	%f93, [%r7];
	add.f32 	%f94, %f92, %f93;
	st.volatile.shared.f32 	[%r7], %f94;
	ld.volatile.shared.f32 	%f95, [%r7+4];
	ld.volatile.shared.f32 	%f96, [%r7];
	add.f32 	%f97, %f95, %f96;
	st.volatile.shared.f32 	[%r7], %f97;
	ld.volatile.shared.f32 	%f98, [%r8+64];
	ld.volatile.shared.f32 	%f99, [%r8];
	add.f32 	%f100, %f98, %f99;
	st.volatile.shared.f32 	[%r8], %f100;
	ld.volatile.shared.f32 	%f101, [%r8+32];
	ld.volatile.shared.f32 	%f102, [%r8];
	add.f32 	%f103, %f101, %f102;
	st.volatile.shared.f32 	[%r8], %f103;
	ld.volatile.shared.f32 	%f104, [%r8+16];
	ld.volatile.shared.f32 	%f105, [%r8];
	add.f32 	%f106, %f104, %f105;
	st.volatile.shared.f32 	[%r8], %f106;
	ld.volatile.shared.f32 	%f107, [%r8+8];
	ld.volatile.shared.f32 	%f108, [%r8];
	add.f32 	%f109, %f107, %f108;
	st.volatile.shared.f32 	[%r8], %f109;
	ld.volatile.shared.f32 	%f110, [%r8+4];
	ld.volatile.shared.f32 	%f111, [%r8];
	add.f32 	%f112, %f110, %f111;
	st.volatile.shared.f32 	[%r8], %f112;
	ld.volatile.shared.f32 	%f113, [%r9+64];
	ld.volatile.shared.f32 	%f114, [%r9];
	add.f32 	%f115, %f113, %f114;
	st.volatile.shared.f32 	[%r9], %f115;
	ld.volatile.shared.f32 	%f116, [%r9+32];
	ld.volatile.shared.f32 	%f117, [%r9];
	add.f32 	%f118, %f116, %f117;
	st.volatile.shared.f32 	[%r9], %f118;
	ld.volatile.shared.f32 	%f119, [%r9+16];
	ld.volatile.shared.f32 	%f120, [%r9];
	add.f32 	%f121, %f119, %f120;
	st.volatile.shared.f32 	[%r9], %f121;
	ld.volatile.shared.f32 	%f122, [%r9+8];
	ld.volatile.shared.f32 	%f123, [%r9];
	add.f32 	%f124, %f122, %f123;
	st.volatile.shared.f32 	[%r9], %f124;
	ld.volatile.shared.f32 	%f125, [%r9+4];
	ld.volatile.shared.f32 	%f126, [%r9];
	add.f32 	%f127, %f125, %f126;
	st.volatile.shared.f32 	[%r9], %f127;
	ld.volatile.shared.f32 	%f128, [%r10+64];
	ld.volatile.shared.f32 	%f129, [%r10];
	add.f32 	%f130, %f128, %f129;
	st.volatile.shared.f32 	[%r10], %f130;
	ld.volatile.shared.f32 	%f131, [%r10+32];
	ld.volatile.shared.f32 	%f132, [%r10];
	add.f32 	%f133, %f131, %f132;
	st.volatile.shared.f32 	[%r10], %f133;
	ld.volatile.shared.f32 	%f134, [%r10+16];
	ld.volatile.shared.f32 	%f135, [%r10];
	add.f32 	%f136, %f134, %f135;
	st.volatile.shared.f32 	[%r10], %f136;
	ld.volatile.shared.f32 	%f137, [%r10+8];
	ld.volatile.shared.f32 	%f138, [%r10];
	add.f32 	%f139, %f137, %f138;
	st.volatile.shared.f32 	[%r10], %f139;
	ld.volatile.shared.f32 	%f140, [%r10+4];
	ld.volatile.shared.f32 	%f141, [%r10];
	add.f32 	%f142, %f140, %f141;
	st.volatile.shared.f32 	[%r10], %f142;
	ld.volatile.shared.f32 	%f143, [%r24+64];
	ld.volatile.shared.f32 	%f144, [%r24];
	add.f32 	%f145, %f143, %f144;
	st.volatile.shared.f32 	[%r24], %f145;
	ld.volatile.shared.f32 	%f146, [%r24+32];
	ld.volatile.shared.f32 	%f147, [%r24];
	add.f32 	%f148, %f146, %f147;
	st.volatile.shared.f32 	[%r24], %f148;
	ld.volatile.shared.f32 	%f149, [%r24+16];
	ld.volatile.shared.f32 	%f150, [%r24];
	add.f32 	%f151, %f149, %f150;
	st.volatile.shared.f32 	[%r24], %f151;
	ld.volatile.shared.f32 	%f152, [%r24+8];
	ld.volatile.shared.f32 	%f153, [%r24];
	add.f32 	%f154, %f152, %f153;
	st.volatile.shared.f32 	[%r24], %f154;
	ld.volatile.shared.f32 	%f155, [%r24+4];
	ld.volatile.shared.f32 	%f156, [%r24];
	add.f32 	%f157, %f155, %f156;
	st.volatile.shared.f32 	[%r24], %f157;
	ld.volatile.shared.f32 	%f158, [%r25+64];
	ld.volatile.shared.f32 	%f159, [%r25];
	add.f32 	%f160, %f158, %f159;
	st.volatile.shared.f32 	[%r25], %f160;
	ld.volatile.shared.f32 	%f161, [%r25+32];
	ld.volatile.shared.f32 	%f162, [%r25];
	add.f32 	%f163, %f161, %f162;
	st.volatile.shared.f32 	[%r25], %f163;
	ld.volatile.shared.f32 	%f164, [%r25+16];
	ld.volatile.shared.f32 	%f165, [%r25];
	add.f32 	%f166, %f164, %f165;
	st.volatile.shared.f32 	[%r25], %f166;
	ld.volatile.shared.f32 	%f167, [%r25+8];
	ld.volatile.shared.f32 	%f168, [%r25];
	add.f32 	%f169, %f167, %f168;
	st.volatile.shared.f32 	[%r25], %f169;
	ld.volatile.shared.f32 	%f170, [%r25+4];
	ld.volatile.shared.f32 	%f171, [%r25];
	add.f32 	%f172, %f170, %f171;
	st.volatile.shared.f32 	[%r25], %f172;
	ld.volatile.shared.f32 	%f173, [%r11+64];
	ld.volatile.shared.f32 	%f174, [%r11];
	add.f32 	%f175, %f173, %f174;
	st.volatile.shared.f32 	[%r11], %f175;
	ld.volatile.shared.f32 	%f176, [%r11+32];
	ld.volatile.shared.f32 	%f177, [%r11];
	add.f32 	%f178, %f176, %f177;
	st.volatile.shared.f32 	[%r11], %f178;
	ld.volatile.shared.f32 	%f179, [%r11+16];
	ld.volatile.shared.f32 	%f180, [%r11];
	add.f32 	%f181, %f179, %f180;
	st.volatile.shared.f32 	[%r11], %f181;
	ld.volatile.shared.f32 	%f182, [%r11+8];
	ld.volatile.shared.f32 	%f183, [%r11];
	add.f32 	%f184, %f182, %f183;
	st.volatile.shared.f32 	[%r11], %f184;
	ld.volatile.shared.f32 	%f185, [%r11+4];
	ld.volatile.shared.f32 	%f186, [%r11];
	add.f32 	%f187, %f185, %f186;
	st.volatile.shared.f32 	[%r11], %f187;
	ld.volatile.shared.f32 	%f188, [%r12+64];
	ld.volatile.shared.f32 	%f189, [%r12];
	add.f32 	%f190, %f188, %f189;
	st.volatile.shared.f32 	[%r12], %f190;
	ld.volatile.shared.f32 	%f191, [%r12+32];
	ld.volatile.shared.f32 	%f192, [%r12];
	add.f32 	%f193, %f191, %f192;
	st.volatile.shared.f32 	[%r12], %f193;
	ld.volatile.shared.f32 	%f194, [%r12+16];
	ld.volatile.shared.f32 	%f195, [%r12];
	add.f32 	%f196, %f194, %f195;
	st.volatile.shared.f32 	[%r12], %f196;
	ld.volatile.shared.f32 	%f197, [%r12+8];
	ld.volatile.shared.f32 	%f198, [%r12];
	add.f32 	%f199, %f197, %f198;
	st.volatile.shared.f32 	[%r12], %f199;
	ld.volatile.shared.f32 	%f200, [%r12+4];
	ld.volatile.shared.f32 	%f201, [%r12];
	add.f32 	%f202, %f200, %f201;
	st.volatile.shared.f32 	[%r12], %f202;
	ld.volatile.shared.f32 	%f203, [%r13+64];
	ld.volatile.shared.f32 	%f204, [%r13];
	add.f32 	%f205, %f203, %f204;
	st.volatile.shared.f32 	[%r13], %f205;
	ld.volatile.shared.f32 	%f206, [%r13+32];
	ld.volatile.shared.f32 	%f207, [%r13];
	add.f32 	%f208, %f206, %f207;
	st.volatile.shared.f32 	[%r13], %f208;
	ld.volatile.shared.f32 	%f209, [%r13+16];
	ld.volatile.shared.f32 	%f210, [%r13];
	add.f32 	%f211, %f209, %f210;
	st.volatile.shared.f32 	[%r13], %f211;
	ld.volatile.shared.f32 	%f212, [%r13+8];
	ld.volatile.shared.f32 	%f213, [%r13];
	add.f32 	%f214, %f212, %f213;
	st.volatile.shared.f32 	[%r13], %f214;
	ld.volatile.shared.f32 	%f215, [%r13+4];
	ld.volatile.shared.f32 	%f216, [%r13];
	add.f32 	%f217, %f215, %f216;
	st.volatile.shared.f32 	[%r13], %f217;
	ld.volatile.shared.f32 	%f218, [%r14+64];
	ld.volatile.shared.f32 	%f219, [%r14];
	add.f32 	%f220, %f218, %f219;
	st.volatile.shared.f32 	[%r14], %f220;
	ld.volatile.shared.f32 	%f221, [%r14+32];
	ld.volatile.shared.f32 	%f222, [%r14];
	add.f32 	%f223, %f221, %f222;
	st.volatile.shared.f32 	[%r14], %f223;
	ld.volatile.shared.f32 	%f224, [%r14+16];
	ld.volatile.shared.f32 	%f225, [%r14];
	add.f32 	%f226, %f224, %f225;
	st.volatile.shared.f32 	[%r14], %f226;
	ld.volatile.shared.f32 	%f227, [%r14+8];
	ld.volatile.shared.f32 	%f228, [%r14];
	add.f32 	%f229, %f227, %f228;
	st.volatile.shared.f32 	[%r14], %f229;
	ld.volatile.shared.f32 	%f230, [%r14+4];
	ld.volatile.shared.f32 	%f231, [%r14];
	add.f32 	%f232, %f230, %f231;
	st.volatile.shared.f32 	[%r14], %f232;
	ld.volatile.shared.f32 	%f233, [%r15+64];
	ld.volatile.shared.f32 	%f234, [%r15];
	add.f32 	%f235, %f233, %f234;
	st.volatile.shared.f32 	[%r15], %f235;
	ld.volatile.shared.f32 	%f236, [%r15+32];
	ld.volatile.shared.f32 	%f237, [%r15];
	add.f32 	%f238, %f236, %f237;
	st.volatile.shared.f32 	[%r15], %f238;
	ld.volatile.shared.f32 	%f239, [%r15+16];
	ld.volatile.shared.f32 	%f240, [%r15];
	add.f32 	%f241, %f239, %f240;
	st.volatile.shared.f32 	[%r15], %f241;
	ld.volatile.shared.f32 	%f242, [%r15+8];
	ld.volatile.shared.f32 	%f243, [%r15];
	add.f32 	%f244, %f242, %f243;
	st.volatile.shared.f32 	[%r15], %f244;
	ld.volatile.shared.f32 	%f245, [%r15+4];
	ld.volatile.shared.f32 	%f246, [%r15];
	add.f32 	%f247, %f245, %f246;
	st.volatile.shared.f32 	[%r15], %f247;
	ld.volatile.shared.f32 	%f248, [%r16+64];
	ld.volatile.shared.f32 	%f249, [%r16];
	add.f32 	%f250, %f248, %f249;
	st.volatile.shared.f32 	[%r16], %f250;
	ld.volatile.shared.f32 	%f251, [%r16+32];
	ld.volatile.shared.f32 	%f252, [%r16];
	add.f32 	%f253, %f251, %f252;
	st.volatile.shared.f32 	[%r16], %f253;
	ld.volatile.shared.f32 	%f254, [%r16+16];
	ld.volatile.shared.f32 	%f255, [%r16];
	add.f32 	%f256, %f254, %f255;
	st.volatile.shared.f32 	[%r16], %f256;
	ld.volatile.shared.f32 	%f257, [%r16+8];
	ld.volatile.shared.f32 	%f258, [%r16];
	add.f32 	%f259, %f257, %f258;
	st.volatile.shared.f32 	[%r16], %f259;
	ld.volatile.shared.f32 	%f260, [%r16+4];
	ld.volatile.shared.f32 	%f261, [%r16];
	add.f32 	%f262, %f260, %f261;
	st.volatile.shared.f32 	[%r16], %f262;
	ld.volatile.shared.f32 	%f263, [%r17+64];
	ld.volatile.shared.f32 	%f264, [%r17];
	add.f32 	%f265, %f263, %f264;
	st.volatile.shared.f32 	[%r17], %f265;
	ld.volatile.shared.f32 	%f266, [%r17+32];
	ld.volatile.shared.f32 	%f267, [%r17];
	add.f32 	%f268, %f266, %f267;
	st.volatile.shared.f32 	[%r17], %f268;
	ld.volatile.shared.f32 	%f269, [%r17+16];
	ld.volatile.shared.f32 	%f270, [%r17];
	add.f32 	%f271, %f269, %f270;
	st.volatile.shared.f32 	[%r17], %f271;
	ld.volatile.shared.f32 	%f272, [%r17+8];
	ld.volatile.shared.f32 	%f273, [%r17];
	add.f32 	%f274, %f272, %f273;
	st.volatile.shared.f32 	[%r17], %f274;
	ld.volatile.shared.f32 	%f275, [%r17+4];
	ld.volatile.shared.f32 	%f276, [%r17];
	add.f32 	%f277, %f275, %f276;
	st.volatile.shared.f32 	[%r17], %f277;
	ld.volatile.shared.f32 	%f278, [%r18+64];
	ld.volatile.shared.f32 	%f279, [%r18];
	add.f32 	%f280, %f278, %f279;
	st.volatile.shared.f32 	[%r18], %f280;
	ld.volatile.shared.f32 	%f281, [%r18+32];
	ld.volatile.shared.f32 	%f282, [%r18];
	add.f32 	%f283, %f281, %f282;
	st.volatile.shared.f32 	[%r18], %f283;
	ld.volatile.shared.f32 	%f284, [%r18+16];
	ld.volatile.shared.f32 	%f285, [%r18];
	add.f32 	%f286, %f284, %f285;
	st.volatile.shared.f32 	[%r18], %f286;
	ld.volatile.shared.f32 	%f287, [%r18+8];
	ld.volatile.shared.f32 	%f288, [%r18];
	add.f32 	%f289, %f287, %f288;
	st.volatile.shared.f32 	[%r18], %f289;
	ld.volatile.shared.f32 	%f290, [%r18+4];
	ld.volatile.shared.f32 	%f291, [%r18];
	add.f32 	%f292, %f290, %f291;
	st.volatile.shared.f32 	[%r18], %f292;
	bar.sync 	0;
	shl.b32 	%r94, %r53, 2;
	mov.u32 	%r95, sm;
	add.s32 	%r96, %r95, %r94;
	ld.shared.f32 	%f8, [%r96];
	add.s32 	%r99, %r96, %r82;
	ld.shared.f32 	%f9, [%r99];
	add.s32 	%r100, %r99, %r82;
	ld.shared.f32 	%f10, [%r100];
	add.s32 	%r101, %r100, %r82;
	ld.shared.f32 	%f11, [%r101];
	add.s32 	%r102, %r101, %r82;
	ld.shared.f32 	%f12, [%r102];
	add.s32 	%r103, %r102, %r82;
	ld.shared.f32 	%f13, [%r103];
	add.s32 	%r104, %r103, %r82;
	ld.shared.f32 	%f14, [%r104];
	add.s32 	%r105, %r104, %r82;
	ld.shared.f32 	%f15, [%r105];
	ld.shared.f32 	%f16, [%r20];
	setp.lt.f32 	%p16, %f16, 0f41200000;
	mov.f32 	%f694, 0f7FC00000;
	@%p16 bra 	$L__BB0_34;
	mov.u32 	%r36, %ntid.x;
	shl.b32 	%r106, %r36, 3;
	mov.u32 	%r107, %tid.x;
	add.s32 	%r108, %r53, %r107;
	add.s32 	%r109, %r106, %r108;
	add.s32 	%r110, %r109, %r36;
	add.s32 	%r111, %r110, %r36;
	shl.b32 	%r112, %r36, 1;
	add.s32 	%r113, %r111, %r112;
	sub.s32 	%r114, %r113, %r107;
	shl.b32 	%r115, %r114, 2;
	mov.u32 	%r116, sm;
	add.s32 	%r117, %r116, %r115;
	ld.shared.f32 	%f294, [%r117];
	ld.shared.f32 	%f295, [%r21];
	sub.s32 	%r118, %r110, %r107;
	shl.b32 	%r119, %r118, 2;
	add.s32 	%r120, %r116, %r119;
	ld.shared.f32 	%f296, [%r120];
	shl.b32 	%r121, %r36, 2;
	shl.b32 	%r122, %r53, 2;
	add.s32 	%r123, %r116, %r122;
	add.s32 	%r124, %r123, %r121;
	add.s32 	%r125, %r124, %r121;
	add.s32 	%r126, %r125, %r121;
	add.s32 	%r127, %r126, %r121;
	add.s32 	%r128, %r127, %r121;
	add.s32 	%r129, %r128, %r121;
	add.s32 	%r130, %r129, %r121;
	add.s32 	%r131, %r130, %r121;
	ld.shared.f32 	%f297, [%r131];
	add.s32 	%r132, %r21, %r121;
	ld.shared.f32 	%f298, [%r132];
	mul.f32 	%f299, %f297, %f297;
	mul.f32 	%f300, %f11, %f299;
	mul.f32 	%f301, %f14, %f300;
	mul.f32 	%f302, %f13, %f299;
	mul.f32 	%f303, %f12, %f302;
	sub.f32 	%f304, %f301, %f303;
	add.f32 	%f305, %f297, %f297;
	mul.f32 	%f306, %f295, %f305;
	mul.f32 	%f307, %f9, %f306;
	mul.f32 	%f308, %f14, %f307;
	sub.f32 	%f309, %f304, %f308;
	mul.f32 	%f310, %f295, %f297;
	mul.f32 	%f311, %f11, %f310;
	fma.rn.f32 	%f312, %f12, %f311, %f309;
	mul.f32 	%f313, %f13, %f310;
	fma.rn.f32 	%f314, %f10, %f313, %f312;
	mul.f32 	%f315, %f294, %f297;
	mul.f32 	%f316, %f9, %f315;
	fma.rn.f32 	%f317, %f12, %f316, %f314;
	mul.f32 	%f318, %f11, %f315;
	mul.f32 	%f319, %f10, %f318;
	sub.f32 	%f320, %f317, %f319;
	mul.f32 	%f321, %f297, %f298;
	mul.f32 	%f322, %f9, %f321;
	fma.rn.f32 	%f323, %f13, %f322, %f320;
	mul.f32 	%f324, %f11, %f321;
	mul.f32 	%f325, %f11, %f324;
	sub.f32 	%f326, %f323, %f325;
	mul.f32 	%f327, %f295, %f295;
	mul.f32 	%f328, %f8, %f327;
	fma.rn.f32 	%f329, %f14, %f328, %f326;
	mul.f32 	%f330, %f11, %f327;
	mul.f32 	%f331, %f10, %f330;
	sub.f32 	%f332, %f329, %f331;
	mul.f32 	%f333, %f294, %f295;
	mul.f32 	%f334, %f8, %f333;
	mul.f32 	%f335, %f12, %f334;
	sub.f32 	%f336, %f332, %f335;
	mul.f32 	%f337, %f9, %f333;
	fma.rn.f32 	%f338, %f10, %f337, %f336;
	mul.f32 	%f339, %f295, %f298;
	mul.f32 	%f340, %f8, %f339;
	mul.f32 	%f341, %f13, %f340;
	sub.f32 	%f342, %f338, %f341;
	mul.f32 	%f343, %f9, %f339;
	fma.rn.f32 	%f344, %f11, %f343, %f342;
	mul.f32 	%f345, %f294, %f298;
	mul.f32 	%f346, %f8, %f345;
	fma.rn.f32 	%f347, %f11, %f346, %f344;
	mul.f32 	%f348, %f9, %f345;
	mul.f32 	%f349, %f9, %f348;
	sub.f32 	%f350, %f347, %f349;
	mul.f32 	%f351, %f8, %f296;
	mul.f32 	%f352, %f11, %f351;
	mul.f32 	%f353, %f14, %f352;
	sub.f32 	%f354, %f350, %f353;
	mul.f32 	%f355, %f13, %f351;
	fma.rn.f32 	%f356, %f12, %f355, %f354;
	mul.f32 	%f357, %f9, %f296;
	mul.f32 	%f358, %f9, %f357;
	fma.rn.f32 	%f359, %f14, %f358, %f356;
	mul.f32 	%f360, %f11, %f357;
	mul.f32 	%f361, %f12, %f360;
	sub.f32 	%f362, %f359, %f361;
	mul.f32 	%f363, %f13, %f357;
	mul.f32 	%f364, %f10, %f363;
	sub.f32 	%f365, %f362, %f364;
	mul.f32 	%f366, %f11, %f296;
	mul.f32 	%f367, %f11, %f366;
	fma.rn.f32 	%f368, %f10, %f367, %f365;
	mul.f32 	%f369, %f15, %f300;
	mul.f32 	%f370, %f13, %f302;
	sub.f32 	%f371, %f369, %f370;
	mul.f32 	%f372, %f15, %f307;
	sub.f32 	%f373, %f371, %f372;
	mul.f32 	%f374, %f11, %f306;
	fma.rn.f32 	%f375, %f13, %f374, %f373;
	mul.f32 	%f376, %f294, %f305;
	mul.f32 	%f377, %f9, %f376;
	fma.rn.f32 	%f378, %f13, %f377, %f375;
	mul.f32 	%f379, %f11, %f376;
	mul.f32 	%f380, %f11, %f379;
	sub.f32 	%f381, %f378, %f380;
	fma.rn.f32 	%f382, %f15, %f328, %f381;
	mul.f32 	%f383, %f11, %f330;
	sub.f32 	%f384, %f382, %f383;
	add.f32 	%f385, %f295, %f295;
	mul.f32 	%f386, %f294, %f385;
	mul.f32 	%f387, %f8, %f386;
	mul.f32 	%f388, %f13, %f387;
	sub.f32 	%f389, %f384, %f388;
	mul.f32 	%f390, %f9, %f386;
	fma.rn.f32 	%f391, %f11, %f390, %f389;
	mul.f32 	%f392, %f294, %f294;
	mul.f32 	%f393, %f8, %f392;
	fma.rn.f32 	%f394, %f11, %f393, %f391;
	mul.f32 	%f395, %f9, %f392;
	mul.f32 	%f396, %f9, %f395;
	sub.f32 	%f397, %f394, %f396;
	mul.f32 	%f398, %f15, %f352;
	sub.f32 	%f399, %f397, %f398;
	fma.rn.f32 	%f400, %f13, %f355, %f399;
	fma.rn.f32 	%f401, %f15, %f358, %f400;
	add.f32 	%f402, %f296, %f296;
	mul.f32 	%f403, %f9, %f402;
	mul.f32 	%f404, %f11, %f403;
	mul.f32 	%f405, %f13, %f404;
	sub.f32 	%f406, %f401, %f405;
	fma.rn.f32 	%f407, %f11, %f367, %f406;
	div.rn.f32 	%f408, %f368, %f407;
	cvt.f64.f32 	%fd2, %f408;
	mul.f32 	%f409, %f14, %f302;
	mul.f32 	%f410, %f15, %f299;
	mul.f32 	%f411, %f12, %f410;
	sub.f32 	%f412, %f411, %f409;
	fma.rn.f32 	%f413, %f14, %f311, %f412;
	mul.f32 	%f414, %f15, %f310;
	mul.f32 	%f415, %f10, %f414;
	sub.f32 	%f416, %f413, %f415;
	fma.rn.f32 	%f417, %f14, %f316, %f416;
	mul.f32 	%f418, %f12, %f379;
	sub.f32 	%f419, %f417, %f418;
	mul.f32 	%f420, %f13, %f315;
	fma.rn.f32 	%f421, %f10, %f420, %f419;
	mul.f32 	%f422, %f15, %f322;
	sub.f32 	%f423, %f421, %f422;
	fma.rn.f32 	%f424, %f13, %f324, %f423;
	mul.f32 	%f425, %f14, %f334;
	sub.f32 	%f426, %f424, %f425;
	mul.f32 	%f427, %f11, %f333;
	fma.rn.f32 	%f428, %f10, %f427, %f426;
	fma.rn.f32 	%f429, %f15, %f340, %f428;
	mul.f32 	%f430, %f11, %f339;
	mul.f32 	%f431, %f11, %f430;
	sub.f32 	%f432, %f429, %f431;
	fma.rn.f32 	%f433, %f12, %f393, %f432;
	mul.f32 	%f434, %f10, %f395;
	sub.f32 	%f435, %f433, %f434;
	mul.f32 	%f436, %f13, %f346;
	sub.f32 	%f437, %f435, %f436;
	fma.rn.f32 	%f438, %f11, %f348, %f437;
	fma.rn.f32 	%f439, %f14, %f355, %f438;
	mul.f32 	%f440, %f15, %f351;
	mul.f32 	%f441, %f12, %f440;
	sub.f32 	%f442, %f439, %f441;
	mul.f32 	%f443, %f14, %f360;
	sub.f32 	%f444, %f442, %f443;
	mul.f32 	%f445, %f15, %f357;
	fma.rn.f32 	%f446, %f10, %f445, %f444;
	fma.rn.f32 	%f447, %f12, %f367, %f446;
	mul.f32 	%f448, %f13, %f366;
	mul.f32 	%f449, %f10, %f448;
	sub.f32 	%f450, %f447, %f449;
	div.rn.f32 	%f451, %f450, %f407;
	cvt.f64.f32 	%fd3, %f451;
	mul.f32 	%f452, %f14, %f313;
	mul.f32 	%f453, %f12, %f414;
	sub.f32 	%f454, %f452, %f453;
	mul.f32 	%f455, %f14, %f318;
	sub.f32 	%f456, %f454, %f455;
	fma.rn.f32 	%f457, %f12, %f420, %f456;
	fma.rn.f32 	%f458, %f15, %f324, %f457;
	mul.f32 	%f459, %f13, %f321;
	mul.f32 	%f460, %f13, %f459;
	sub.f32 	%f461, %f458, %f460;
	mul.f32 	%f462, %f14, %f330;
	sub.f32 	%f463, %f461, %f462;
	mul.f32 	%f464, %f15, %f327;
	fma.rn.f32 	%f465, %f10, %f464, %f463;
	fma.rn.f32 	%f466, %f14, %f337, %f465;
	fma.rn.f32 	%f467, %f12, %f427, %f466;
	mul.f32 	%f468, %f13, %f386;
	mul.f32 	%f469, %f10, %f468;
	sub.f32 	%f470, %f467, %f469;
	mul.f32 	%f471, %f15, %f343;
	sub.f32 	%f472, %f470, %f471;
	fma.rn.f32 	%f473, %f13, %f430, %f472;
	mul.f32 	%f474, %f12, %f395;
	sub.f32 	%f475, %f473, %f474;
	mul.f32 	%f476, %f11, %f392;
	fma.rn.f32 	%f477, %f10, %f476, %f475;
	fma.rn.f32 	%f478, %f13, %f348, %f477;
	mul.f32 	%f479, %f11, %f345;
	mul.f32 	%f480, %f11, %f479;
	sub.f32 	%f481, %f478, %f480;
	mul.f32 	%f482, %f14, %f363;
	sub.f32 	%f483, %f481, %f482;
	fma.rn.f32 	%f484, %f12, %f445, %f483;
	fma.rn.f32 	%f485, %f14, %f367, %f484;
	mul.f32 	%f486, %f12, %f448;
	sub.f32 	%f487, %f485, %f486;
	mul.f32 	%f488, %f15, %f366;
	mul.f32 	%f489, %f10, %f488;
	sub.f32 	%f490, %f487, %f489;
	mul.f32 	%f491, %f13, %f296;
	mul.f32 	%f492, %f13, %f491;
	fma.rn.f32 	%f493, %f10, %f492, %f490;
	div.rn.f32 	%f17, %f493, %f407;
	mul.f32 	%f494, %f9, %f297;
	mul.f32 	%f495, %f13, %f494;
	mul.f32 	%f496, %f14, %f495;
	mul.f32 	%f497, %f15, %f494;
	mul.f32 	%f498, %f12, %f497;
	sub.f32 	%f499, %f496, %f498;
	mul.f32 	%f500, %f11, %f297;
	mul.f32 	%f501, %f11, %f500;
	mul.f32 	%f502, %f14, %f501;
	sub.f32 	%f503, %f499, %f502;
	mul.f32 	%f504, %f13, %f500;
	fma.rn.f32 	%f505, %f12, %f504, %f503;
	mul.f32 	%f506, %f15, %f500;
	fma.rn.f32 	%f507, %f10, %f506, %f505;
	mul.f32 	%f508, %f13, %f297;
	mul.f32 	%f509, %f13, %f508;
	mul.f32 	%f510, %f10, %f509;
	sub.f32 	%f511, %f507, %f510;
	mul.f32 	%f512, %f8, %f295;
	mul.f32 	%f513, %f13, %f512;
	mul.f32 	%f514, %f14, %f513;
	sub.f32 	%f515, %f511, %f514;
	mul.f32 	%f516, %f15, %f512;
	fma.rn.f32 	%f517, %f12, %f516, %f515;
	mul.f32 	%f518, %f9, %f295;
	mul.f32 	%f519, %f11, %f518;
	fma.rn.f32 	%f520, %f14, %f519, %f517;
	mul.f32 	%f521, %f15, %f518;
	mul.f32 	%f522, %f10, %f521;
	sub.f32 	%f523, %f520, %f522;
	mul.f32 	%f524, %f11, %f295;
	mul.f32 	%f525, %f11, %f524;
	mul.f32 	%f526, %f12, %f525;
	sub.f32 	%f527, %f523, %f526;
	mul.f32 	%f528, %f13, %f524;
	fma.rn.f32 	%f529, %f10, %f528, %f527;
	mul.f32 	%f530, %f8, %f294;
	mul.f32 	%f531, %f11, %f530;
	fma.rn.f32 	%f532, %f14, %f531, %f529;
	mul.f32 	%f533, %f13, %f530;
	mul.f32 	%f534, %f12, %f533;
	sub.f32 	%f535, %f532, %f534;
	mul.f32 	%f536, %f9, %f294;
	mul.f32 	%f537, %f9, %f536;
	mul.f32 	%f538, %f14, %f537;
	sub.f32 	%f539, %f535, %f538;
	mul.f32 	%f540, %f11, %f536;
	fma.rn.f32 	%f541, %f12, %f540, %f539;
	mul.f32 	%f542, %f13, %f536;
	fma.rn.f32 	%f543, %f10, %f542, %f541;
	mul.f32 	%f544, %f11, %f294;
	mul.f32 	%f545, %f11, %f544;
	mul.f32 	%f546, %f10, %f545;
	sub.f32 	%f547, %f543, %f546;
	mul.f32 	%f548, %f8, %f298;
	mul.f32 	%f549, %f11, %f548;
	mul.f32 	%f550, %f15, %f549;
	sub.f32 	%f551, %f547, %f550;
	mul.f32 	%f552, %f13, %f548;
	fma.rn.f32 	%f553, %f13, %f552, %f551;
	mul.f32 	%f554, %f9, %f298;
	mul.f32 	%f555, %f9, %f554;
	fma.rn.f32 	%f556, %f15, %f555, %f553;
	add.f32 	%f557, %f298, %f298;
	mul.f32 	%f558, %f9, %f557;
	mul.f32 	%f559, %f11, %f558;
	mul.f32 	%f560, %f13, %f559;
	sub.f32 	%f561, %f556, %f560;
	mul.f32 	%f562, %f11, %f298;
	mul.f32 	%f563, %f11, %f562;
	fma.rn.f32 	%f564, %f11, %f563, %f561;
	div.rn.f32 	%f565, %f564, %f407;
	cvt.f64.f32 	%fd4, %f565;
	setp.lt.f64 	%p17, %fd4, 0d3EE4F8B588E368F0;
	@%p17 bra 	$L__BB0_34;
	setp.lt.s32 	%p18, %r29, -1;
	mul.f32 	%f566, %f8, %f11;
	mul.f32 	%f567, %f566, %f14;
	mul.f32 	%f568, %f8, %f13;
	mul.f32 	%f569, %f12, %f568;
	sub.f32 	%f570, %f567, %f569;
	mul.f32 	%f571, %f9, %f9;
	mul.f32 	%f572, %f571, %f14;
	sub.f32 	%f573, %f570, %f572;
	mul.f32 	%f574, %f9, %f11;
	fma.rn.f32 	%f575, %f574, %f12, %f573;
	mul.f32 	%f576, %f9, %f13;
	fma.rn.f32 	%f577, %f10, %f576, %f575;
	mul.f32 	%f578, %f11, %f11;
	mul.f32 	%f579, %f10, %f578;
	sub.f32 	%f580, %f577, %f579;
	mul.f32 	%f581, %f566, %f15;
	mul.f32 	%f582, %f13, %f568;
	sub.f32 	%f583, %f581, %f582;
	mul.f32 	%f584, %f571, %f15;
	sub.f32 	%f585, %f583, %f584;
	add.f32 	%f586, %f9, %f9;
	mul.f32 	%f587, %f586, %f11;
	fma.rn.f32 	%f588, %f587, %f13, %f585;
	mul.f32 	%f589, %f11, %f578;
	sub.f32 	%f590, %f588, %f589;
	div.rn.f32 	%f591, %f580, %f590;
	cvt.f64.f32 	%fd5, %f591;
	mul.f32 	%f592, %f568, %f14;
	mul.f32 	%f593, %f8, %f15;
	mul.f32 	%f594, %f12, %f593;
	sub.f32 	%f595, %f594, %f592;
	fma.rn.f32 	%f596, %f574, %f14, %f595;
	mul.f32 	%f597, %f9, %f15;
	mul.f32 	%f598, %f10, %f597;
	sub.f32 	%f599, %f596, %f598;
	mul.f32 	%f600, %f578, %f12;
	sub.f32 	%f601, %f599, %f600;
	mul.f32 	%f602, %f11, %f13;
	fma.rn.f32 	%f603, %f10, %f602, %f601;
	div.rn.f32 	%f604, %f603, %f590;
	cvt.f64.f32 	%fd6, %f604;
	mul.f32 	%f605, %f576, %f14;
	mul.f32 	%f606, %f12, %f597;
	sub.f32 	%f607, %f605, %f606;
	mul.f32 	%f608, %f578, %f14;
	sub.f32 	%f609, %f607, %f608;
	fma.rn.f32 	%f610, %f12, %f602, %f609;
	mul.f32 	%f611, %f11, %f15;
	fma.rn.f32 	%f612, %f10, %f611, %f610;
	mul.f32 	%f613, %f13, %f13;
	mul.f32 	%f614, %f10, %f613;
	sub.f32 	%f615, %f612, %f614;
	div.rn.f32 	%f18, %f615, %f590;
	@%p18 bra 	$L__BB0_33;
	cvt.f64.f32 	%fd7, %f17;
	cvt.f64.f32 	%fd8, %f18;
	mov.b32 	%r176, 0;
$L__BB0_19:
	ld.param.u32 	%r169, [_Z12detrender_k1PKfS0_S0_ffiS0_iS0_ifiPf_param_5];
	add.s32 	%r38, %r31, %r176;
	setp.ge.s32 	%p19, %r38, %r169;
	@%p19 bra 	$L__BB0_33;
	ld.param.u64 	%rd41, [_Z12detrender_k1PKfS0_S0_ffiS0_iS0_ifiPf_param_2];
	cvta.to.global.u64 	%rd24, %rd41;
	mul.wide.s32 	%rd25, %r38, 4;
	add.s64 	%rd26, %rd24, %rd25;
	ld.global.f32 	%f19, [%rd26];
	setp.eq.f32 	%p20, %f19, 0f00000000;
	@%p20 bra 	$L__BB0_32;
	ld.param.u64 	%rd39, [_Z12detrender_k1PKfS0_S0_ffiS0_iS0_ifiPf_param_1];
	ld.param.u64 	%rd37, [_Z12detrender_k1PKfS0_S0_ffiS0_iS0_ifiPf_param_0];
	cvta.to.global.u64 	%rd27, %rd37;
	add.s64 	%rd29, %rd27, %rd25;
	ld.global.f32 	%f20, [%rd29];
	cvta.to.global.u64 	%rd30, %rd39;
	add.s64 	%rd31, %rd30, %rd25;
	ld.global.f32 	%f21, [%rd31];
	cvt.f64.f32 	%fd22, %f20;
	mul.f64 	%fd23, %fd2, %fd22;
	mul.f64 	%fd24, %fd23, %fd22;
	fma.rn.f64 	%fd25, %fd3, %fd22, %fd24;
	add.f64 	%fd26, %fd25, %fd7;
	cvt.rn.f32.f64 	%f693, %fd26;
	mul.f64 	%fd27, %fd5, %fd22;
	mul.f64 	%fd28, %fd27, %fd22;
	fma.rn.f64 	%fd29, %fd6, %fd22, %fd28;
	add.f64 	%fd30, %fd29, %fd8;
	cvt.rn.f32.f64 	%f23, %fd30;
	setp.lt.s32 	%p21, %r38, %r27;
	setp.gt.s32 	%p22, %r38, %r28;
	or.pred  	%p23, %p21, %p22;
	@%p23 bra 	$L__BB0_24;
	sub.f32 	%f616, %f20, %f4;
	div.rn.f32 	%f617, %f616, %f1;
	cvt.rn.f32.s32 	%f618, %r53;
	mul.f32 	%f619, %f617, %f618;
	cvt.rni.s64.f32 	%rd32, %f619;
	cvt.u32.u64 	%r39, %rd32;
	setp.lt.s32 	%p24, %r39, 0;
	setp.le.s32 	%p25, %r53, %r39;
	or.pred  	%p26, %p24, %p25;
	@%p26 bra 	$L__BB0_32;
	shl.b32 	%r134, %r39, 2;
	add.s32 	%r136, %r116, %r134;
	ld.shared.f32 	%f620, [%r136];
	cvt.f64.f32 	%fd31, %f620;
	cvt.f64.f32 	%fd32, %f693;
	fma.rn.f64 	%fd33, %fd4, %fd31, %fd32;
	cvt.rn.f32.f64 	%f693, %fd33;
$L__BB0_24:
	sub.f32 	%f26, %f693, %f21;
	sub.f32 	%f27, %f23, %f21;
	cvt.f64.f32 	%fd34, %f19;
	mov.f64 	%fd35, 0d401921FB54442D18;
	div.rn.f64 	%fd69, %fd35, %fd34;
	{
	.reg .b32 %temp; 
	mov.b64 	{%temp, %r177}, %fd69;
	}
	{
	.reg .b32 %temp; 
	mov.b64 	{%r178, %temp}, %fd69;
	}
	setp.gt.s32 	%p27, %r177, 1048575;
	mov.b32 	%r179, -1023;
	@%p27 bra 	$L__BB0_26;
	mul.f64 	%fd69, %fd69, 0d4350000000000000;
	{
	.reg .b32 %temp; 
	mov.b64 	{%temp, %r177}, %fd69;
	}
	{
	.reg .b32 %temp; 
	mov.b64 	{%r178, %temp}, %fd69;
	}
	mov.b32 	%r179, -1077;
$L__BB0_26:
	add.s32 	%r139, %r177, -1;
	setp.gt.u32 	%p28, %r139, 2146435070;
	@%p28 bra 	$L__BB0_30;
	shr.u32 	%r142, %r177, 20;
	add.s32 	%r180, %r179, %r142;
	and.b32  	%r143, %r177, 1048575;
	or.b32  	%r144, %r143, 1072693248;
	mov.b64 	%fd70, {%r178, %r144};
	setp.lt.u32 	%p30, %r144, 1073127583;
	@%p30 bra 	$L__BB0_29;
	{
	.reg .b32 %temp; 
	mov.b64 	{%r145, %temp}, %fd70;
	}
	{
	.reg .b32 %temp; 
	mov.b64 	{%temp, %r146}, %fd70;
	}
	add.s32 	%r147, %r146, -1048576;
	mov.b64 	%fd70, {%r145, %r147};
	add.s32 	%r180, %r180, 1;
$L__BB0_29:
	add.f64 	%fd37, %fd70, 0dBFF0000000000000;
	add.f64 	%fd38, %fd70, 0d3FF0000000000000;
	rcp.approx.ftz.f64 	%fd39, %fd38;
	neg.f64 	%fd40, %fd38;
	fma.rn.f64 	%fd41, %fd40, %fd39, 0d3FF0000000000000;
	fma.rn.f64 	%fd42, %fd41, %fd41, %fd41;
	fma.rn.f64 	%fd43, %fd42, %fd39, %fd39;
	mul.f64 	%fd44, %fd37, %fd43;
	fma.rn.f64 	%fd45, %fd37, %fd43, %fd44;
	mul.f64 	%fd46, %fd45, %fd45;
	fma.rn.f64 	%fd47, %fd46, 0d3EB1380B3AE80F1E, 0d3ED0EE258B7A8B04;
	fma.rn.f64 	%fd48, %fd47, %fd46, 0d3EF3B2669F02676F;
	fma.rn.f64 	%fd49, %fd48, %fd46, 0d3F1745CBA9AB0956;
	fma.rn.f64 	%fd50, %fd49, %fd46, 0d3F3C71C72D1B5154;
	fma.rn.f64 	%fd51, %fd50, %fd46, 0d3F624924923BE72D;
	fma.rn.f64 	%fd52, %fd51, %fd46, 0d3F8999999999A3C4;
	fma.rn.f64 	%fd53, %fd52, %fd46, 0d3FB5555555555554;
	sub.f64 	%fd54, %fd37, %fd45;
	add.f64 	%fd55, %fd54, %fd54;
	neg.f64 	%fd56, %fd45;
	fma.rn.f64 	%fd57, %fd56, %fd37, %fd55;
	mul.f64 	%fd58, %fd43, %fd57;
	mul.f64 	%fd59, %fd46, %fd53;
	fma.rn.f64 	%fd60, %fd59, %fd45, %fd58;
	xor.b32  	%r148, %r180, -2147483648;
	mov.b32 	%r149, 1127219200;
	mov.b64 	%fd61, {%r148, %r149};
	sub.f64 	%fd62, %fd61, %fd1;
	fma.rn.f64 	%fd63, %fd62, 0d3FE62E42FEFA39EF, %fd45;
	fma.rn.f64 	%fd64, %fd62, 0dBFE62E42FEFA39EF, %fd63;
	sub.f64 	%fd65, %fd64, %fd45;
	sub.f64 	%fd66, %fd60, %fd65;
	fma.rn.f64 	%fd67, %fd62, 0d3C7ABC9E3B39803F, %fd66;
	add.f64 	%fd71, %fd63, %fd67;
	bra.uni 	$L__BB0_31;
$L__BB0_30:
	fma.rn.f64 	%fd36, %fd69, 0d7FF0000000000000, 0d7FF0000000000000;
	{
	.reg .b32 %temp; 
	mov.b64 	{%temp, %r140}, %fd69;
	}
	and.b32  	%r141, %r140, 2147483647;
	setp.eq.s32 	%p29, %r141, 0;
	selp.f64 	%fd71, 0dFFF0000000000000, %fd36, %p29;
$L__BB0_31:
	mul.f64 	%fd68, %fd71, 0dBFE0000000000000;
	cvt.rn.f32.f64 	%f621, %fd68;
	mul.f32 	%f622, %f26, 0f3F000000;
	mul.f32 	%f623, %f26, %f622;
	mul.f32 	%f624, %f19, %f623;
	sub.f32 	%f625, %f621, %f624;
	ld.shared.f32 	%f626, [%r19];
	add.f32 	%f627, %f626, %f625;
	st.shared.f32 	[%r19], %f627;
	mul.f32 	%f628, %f27, 0f3F000000;
	mul.f32 	%f629, %f27, %f628;
	mul.f32 	%f630, %f19, %f629;
	sub.f32 	%f631, %f621, %f630;
	add.s32 	%r151, %r19, %r121;
	ld.shared.f32 	%f632, [%r151];
	add.f32 	%f633, %f632, %f631;
	st.shared.f32 	[%r151], %f633;
$L__BB0_32:
	add.s32 	%r176, %r176, %r36;
	setp.le.s32 	%p31, %r176, %r30;
	@%p31 bra 	$L__BB0_19;
$L__BB0_33:
	bar.sync 	0;
	ld.volatile.shared.f32 	%f634, [%r19+64];
	ld.volatile.shared.f32 	%f635, [%r19];
	add.f32 	%f636, %f634, %f635;
	st.volatile.shared.f32 	[%r19], %f636;
	ld.volatile.shared.f32 	%f637, [%r19+32];
	ld.volatile.shared.f32 	%f638, [%r19];
	add.f32 	%f639, %f637, %f638;
	st.volatile.shared.f32 	[%r19], %f639;
	ld.volatile.shared.f32 	%f640, [%r19+16];
	ld.volatile.shared.f32 	%f641, [%r19];
	add.f32 	%f642, %f640, %f641;
	st.volatile.shared.f32 	[%r19], %f642;
	ld.volatile.shared.f32 	%f643, [%r19+8];
	ld.volatile.shared.f32 	%f644, [%r19];
	add.f32 	%f645, %f643, %f644;
	st.volatile.shared.f32 	[%r19], %f645;
	ld.volatile.shared.f32 	%f646, [%r19+4];
	ld.volatile.shared.f32 	%f647, [%r19];
	add.f32 	%f648, %f646, %f647;
	st.volatile.shared.f32 	[%r19], %f648;
	add.s32 	%r153, %r19, %r121;
	ld.volatile.shared.f32 	%f649, [%r153+64];
	ld.volatile.shared.f32 	%f650, [%r153];
	add.f32 	%f651, %f649, %f650;
	st.volatile.shared.f32 	[%r153], %f651;
	ld.volatile.shared.f32 	%f652, [%r153+32];
	ld.volatile.shared.f32 	%f653, [%r153];
	add.f32 	%f654, %f652, %f653;
	st.volatile.shared.f32 	[%r153], %f654;
	ld.volatile.shared.f32 	%f655, [%r153+16];
	ld.volatile.shared.f32 	%f656, [%r153];
	add.f32 	%f657, %f655, %f656;
	st.volatile.shared.f32 	[%r153], %f657;
	ld.volatile.shared.f32 	%f658, [%r153+8];
	ld.volatile.shared.f32 	%f659, [%r153];
	add.f32 	%f660, %f658, %f659;
	st.volatile.shared.f32 	[%r153], %f660;
	ld.volatile.shared.f32 	%f661, [%r153+4];
	ld.volatile.shared.f32 	%f662, [%r153];
	add.f32 	%f663, %f661, %f662;
	st.volatile.shared.f32 	[%r153], %f663;
	bar.sync 	0;
	mov.b32 	%r154, %f16;
	add.s32 	%r155, %r154, -1059760811;
	and.b32  	%r156, %r155, -8388608;
	sub.s32 	%r157, %r154, %r156;
	mov.b32 	%f664, %r157;
	cvt.rn.f32.s32 	%f665, %r156;
	fma.rn.f32 	%f666, %f665, 0f34000000, 0f00000000;
	add.f32 	%f667, %f664, 0fBF800000;
	fma.rn.f32 	%f668, %f667, 0fBE055027, 0f3E1039F6;
	fma.rn.f32 	%f669, %f668, %f667, 0fBDF8CDCC;
	fma.rn.f32 	%f670, %f669, %f667, 0f3E0F2955;
	fma.rn.f32 	%f671, %f670, %f667, 0fBE2AD8B9;
	fma.rn.f32 	%f672, %f671, %f667, 0f3E4CED0B;
	fma.rn.f32 	%f673, %f672, %f667, 0fBE7FFF22;
	fma.rn.f32 	%f674, %f673, %f667, 0f3EAAAA78;
	fma.rn.f32 	%f675, %f674, %f667, 0fBF000000;
	mul.f32 	%f676, %f667, %f675;
	fma.rn.f32 	%f677, %f676, %f667, %f667;
	fma.rn.f32 	%f678, %f666, 0f3F317218, %f677;
	setp.gt.u32 	%p32, %r154, 2139095039;
	fma.rn.f32 	%f679, %f16, 0f7F800000, 0f7F800000;
	selp.f32 	%f680, %f679, %f678, %p32;
	mul.f32 	%f681, %f680, 0f40A00000;
	add.s32 	%r160, %r20, %r121;
	ld.shared.f32 	%f682, [%r160];
	add.f32 	%f683, %f682, %f682;
	sub.f32 	%f684, %f681, %f683;
	mul.f32 	%f685, %f680, 0f40800000;
	add.s32 	%r161, %r160, %r121;
	ld.shared.f32 	%f686, [%r161];
	add.f32 	%f687, %f686, %f686;
	sub.f32 	%f688, %f685, %f687;
	sub.f32 	%f694, %f688, %f684;
$L__BB0_34:
	ld.param.u64 	%rd42, [_Z12detrender_k1PKfS0_S0_ffiS0_iS0_ifiPf_param_12];
	ld.param.u32 	%r172, [_Z12detrender_k1PKfS0_S0_ffiS0_iS0_ifiPf_param_11];
	mov.u32 	%r162, %ctaid.y;
	mov.u32 	%r163, %ctaid.x;
	add.s32 	%r164, %r174, %r163;
	mad.lo.s32 	%r165, %r172, %r162, %r164;
	cvta.to.global.u64 	%rd33, %rd42;
	mul.wide.s32 	%rd34, %r165, 4;
	add.s64 	%rd35, %rd33, %rd34;
	st.global.f32 	[%rd35], %f694;
	mov.u32 	%r166, %nctaid.x;
	add.s32 	%r174, %r174, %r166;
	setp.lt.s32 	%p33, %r174, %r172;
	@%p33 bra 	$L__BB0_6;
$L__BB0_35:
	ret;

}
	// .globl	_Z18monotransit_searchPKfS0_S0_fiS0_iS0_ifiPfS1_S1_
.visible .entry _Z18monotransit_searchPKfS0_S0_fiS0_iS0_ifiPfS1_S1_(
	.param .u64 .ptr .align 1 _Z18monotransit_searchPKfS0_S0_fiS0_iS0_ifiPfS1_S1__param_0,
	.param .u64 .ptr .align 1 _Z18monotransit_searchPKfS0_S0_fiS0_iS0_ifiPfS1_S1__param_1,
	.param .u64 .ptr .align 1 _Z18monotransit_searchPKfS0_S0_fiS0_iS0_ifiPfS1_S1__param_2,
	.param .f32 _Z18monotransit_searchPKfS0_S0_fiS0_iS0_ifiPfS1_S1__param_3,
	.param .u32 _Z18monotransit_searchPKfS0_S0_fiS0_iS0_ifiPfS1_S1__param_4,
	.param .u64 .ptr .align 1 _Z18monotransit_searchPKfS0_S0_fiS0_iS0_ifiPfS1_S1__param_5,
	.param .u32 _Z18monotransit_searchPKfS0_S0_fiS0_iS0_ifiPfS1_S1__param_6,
	.param .u64 .ptr .align 1 _Z18monotransit_searchPKfS0_S0_fiS0_iS0_ifiPfS1_S1__param_7,
	.param .u32 _Z18monotransit_searchPKfS0_S0_fiS0_iS0_ifiPfS1_S1__param_8,
	.param .f32 _Z18monotransit_searchPKfS0_S0_fiS0_iS0_ifiPfS1_S1__param_9,
	.param .u32 _Z18monotransit_searchPKfS0_S0_fiS0_iS0_ifiPfS1_S1__param_10,
	.param .u64 .ptr .align 1 _Z18monotransit_searchPKfS0_S0_fiS0_iS0_ifiPfS1_S1__param_11,
	.param .u64 .ptr .align 1 _Z18monotransit_searchPKfS0_S0_fiS0_iS0_ifiPfS1_S1__param_12,
	.param .u64 .ptr .align 1 _Z18monotransit_searchPKfS0_S0_fiS0_iS0_ifiPfS1_S1__param_13
)
{
	.reg .pred 	%p<22>;
	.reg .b32 	%r<62>;
	.reg .b32 	%f<98>;
	.reg .b64 	%rd<42>;

	ld.param.u64 	%rd13, [_Z18monotransit_searchPKfS0_S0_fiS0_iS0_ifiPfS1_S1__param_0];
	ld.param.u64 	%rd14, [_Z18monotransit_searchPKfS0_S0_fiS0_iS0_ifiPfS1_S1__param_1];
	ld.param.u64 	%rd15, [_Z18monotransit_searchPKfS0_S0_fiS0_iS0_ifiPfS1_S1__param_2];
	ld.param.f32 	%f9, [_Z18monotransit_searchPKfS0_S0_fiS0_iS0_ifiPfS1_S1__param_3];
	ld.param.u32 	%r29, [_Z18monotransit_searchPKfS0_S0_fiS0_iS0_ifiPfS1_S1__param_4];
	ld.param.u64 	%rd8, [_Z18monotransit_searchPKfS0_S0_fiS0_iS0_ifiPfS1_S1__param_5];
	ld.param.u32 	%r30, [_Z18monotransit_searchPKfS0_S0_fiS0_iS0_ifiPfS1_S1__param_6];
	ld.param.u64 	%rd9, [_Z18monotransit_searchPKfS0_S0_fiS0_iS0_ifiPfS1_S1__param_7];
	ld.param.f32 	%f10, [_Z18monotransit_searchPKfS0_S0_fiS0_iS0_ifiPfS1_S1__param_9];
	ld.param.u32 	%r31, [_Z18monotransit_searchPKfS0_S0_fiS0_iS0_ifiPfS1_S1__param_10];
	ld.param.u64 	%rd10, [_Z18monotransit_searchPKfS0_S0_fiS0_iS0_ifiPfS1_S1__param_11];
	ld.param.u64 	%rd11, [_Z18monotransit_searchPKfS0_S0_fiS0_iS0_ifiPfS1_S1__param_12];
	ld.param.u64 	%rd12, [_Z18monotransit_searchPKfS0_S0_fiS0_iS0_ifiPfS1_S1__param_13];
	cvta.to.global.u64 	%rd1, %rd14;
	cvta.to.global.u64 	%rd2, %rd13;
	cvta.to.global.u64 	%rd3, %rd15;
	mov.u32 	%r1, %tid.x;
	setp.lt.s32 	%p1, %r30, 1;
	@%p1 bra 	$L__BB1_4;
	mov.u32 	%r2, %ntid.x;
	cvta.to.global.u64 	%rd4, %rd8;
	mov.b32 	%r58, 0;
$L__BB1_2:
	add.s32 	%r4, %r58, %r1;
	setp.ge.s32 	%p2, %r4, %r30;
	@%p2 bra 	$L__BB1_4;
	mul.wide.s32 	%rd16, %r4, 4;
	add.s64 	%rd17, %rd4, %rd16;
	ld.global.f32 	%f11, [%rd17];
	shl.b32 	%r33, %r4, 2;
	mov.u32 	%r34, sm;
	add.s32 	%r35, %r34, %r33;
	st.shared.f32 	[%r35], %f11;
	add.s32 	%r58, %r58, %r2;
	setp.lt.s32 	%p3, %r58, %r30;
	@%p3 bra 	$L__BB1_2;
$L__BB1_4:
	mov.u32 	%r6, %ntid.x;
	mov.u32 	%r7, %ctaid.y;
	cvta.to.global.u64 	%rd18, %rd9;
	mul.wide.u32 	%rd19, %r7, 4;
	add.s64 	%rd20, %rd18, %rd19;
	ld.global.f32 	%f1, [%rd20];
	setp.lt.s32 	%p4, %r31, 1;
	@%p4 bra 	$L__BB1_24;
	mul.lo.s32 	%r8, %r31, %r7;
	add.s32 	%r37, %r30, %r1;
	shl.b32 	%r38, %r37, 2;
	mov.u32 	%r39, sm;
	add.s32 	%r9, %r39, %r38;
	shl.b32 	%r40, %r6, 2;
	add.s32 	%r10, %r9, %r40;
	add.s32 	%r11, %r29, -1;
	cvt.rn.f32.s32 	%f2, %r30;
	shl.b32 	%r41, %r30, 2;
	add.s32 	%r12, %r39, %r41;
	cvta.to.global.u64 	%rd5, %rd11;
	cvta.to.global.u64 	%rd6, %rd12;
	cvta.to.global.u64 	%rd7, %rd10;
	mov.b32 	%r59, 0;
	mov.u32 	%r13, %ctaid.x;
$L__BB1_6:
	add.s32 	%r15, %r59, %r13;
	setp.ge.s32 	%p5, %r15, %r31;
	@%p5 bra 	$L__BB1_24;
	add.s32 	%r16, %r15, %r8;
	cvt.rn.f32.s32 	%f12, %r15;
	mul.f32 	%f3, %f10, %f12;
	mov.b32 	%r42, 0;
	st.shared.u32 	[%r9], %r42;
	st.shared.u32 	[%r10], %r42;
	bar.sync 	0;
	div.rn.f32 	%f13, %f3, %f9;
	cvt.rpi.f32.f32 	%f14, %f13;
	cvt.rni.s64.f32 	%rd21, %f14;
	cvt.u32.u64 	%r43, %rd21;
	add.f32 	%f15, %f1, %f3;
	div.rn.f32 	%f16, %f15, %f9;
	cvt.rmi.f32.f32 	%f17, %f16;
	cvt.rni.s64.f32 	%rd22, %f17;
	cvt.u32.u64 	%r44, %rd22;
	min.s32 	%r45, %r44, %r11;
	sub.s32 	%r17, %r45, %r43;
	add.s32 	%r18, %r17, 1;
	add.s32 	%r19, %r1, %r43;
	setp.lt.s32 	%p6, %r17, -1;
	@%p6 bra 	$L__BB1_14;
	mov.b32 	%r60, 0;
$L__BB1_9:
	add.s32 	%r21, %r19, %r60;
	setp.ge.s32 	%p7, %r21, %r29;
	@%p7 bra 	$L__BB1_14;
	mul.wide.s32 	%rd23, %r21, 4;
	add.s64 	%rd24, %rd3, %rd23;
	ld.global.f32 	%f4, [%rd24];
	setp.eq.f32 	%p8, %f4, 0f00000000;
	@%p8 bra 	$L__BB1_13;
	mul.wide.s32 	%rd25, %r21, 4;
	add.s64 	%rd26, %rd2, %rd25;
	ld.global.f32 	%f18, [%rd26];
	sub.f32 	%f19, %f18, %f3;
	div.rn.f32 	%f20, %f19, %f1;
	mul.f32 	%f21, %f20, %f2;
	cvt.rni.s64.f32 	%rd27, %f21;
	cvt.u32.u64 	%r22, %rd27;
	setp.lt.s32 	%p9, %r22, 0;
	setp.le.s32 	%p10, %r30, %r22;
	or.pred  	%p11, %p9, %p10;
	@%p11 bra 	$L__BB1_13;
	shl.b32 	%r47, %r22, 2;
	mov.u32 	%r48, sm;
	add.s32 	%r49, %r48, %r47;
	ld.shared.f32 	%f22, [%r49];
	mul.wide.s32 	%rd28, %r21, 4;
	add.s64 	%rd29, %rd1, %rd28;
	ld.global.f32 	%f23, [%rd29];
	div.rn.f32 	%f24, %f23, %f22;
	mul.f32 	%f25, %f22, %f22;
	mul.f32 	%f26, %f4, %f25;
	ld.shared.f32 	%f27, [%r9];
	fma.rn.f32 	%f28, %f24, %f26, %f27;
	st.shared.f32 	[%r9], %f28;
	ld.shared.f32 	%f29, [%r10];
	add.f32 	%f30, %f26, %f29;
	st.shared.f32 	[%r10], %f30;
$L__BB1_13:
	add.s32 	%r60, %r60, %r6;
	setp.le.s32 	%p12, %r60, %r18;
	@%p12 bra 	$L__BB1_9;
$L__BB1_14:
	bar.sync 	0;
	ld.volatile.shared.f32 	%f32, [%r9+64];
	ld.volatile.shared.f32 	%f33, [%r9];
	add.f32 	%f34, %f32, %f33;
	st.volatile.shared.f32 	[%r9], %f34;
	ld.volatile.shared.f32 	%f35, [%r9+32];
	ld.volatile.shared.f32 	%f36, [%r9];
	add.f32 	%f37, %f35, %f36;
	st.volatile.shared.f32 	[%r9], %f37;
	ld.volatile.shared.f32 	%f38, [%r9+16];
	ld.volatile.shared.f32 	%f39, [%r9];
	add.f32 	%f40, %f38, %f39;
	st.volatile.shared.f32 	[%r9], %f40;
	ld.volatile.shared.f32 	%f41, [%r9+8];
	ld.volatile.shared.f32 	%f42, [%r9];
	add.f32 	%f43, %f41, %f42;
	st.volatile.shared.f32 	[%r9], %f43;
	ld.volatile.shared.f32 	%f44, [%r9+4];
	ld.volatile.shared.f32 	%f45, [%r9];
	add.f32 	%f46, %f44, %f45;
	st.volatile.shared.f32 	[%r9], %f46;
	ld.volatile.shared.f32 	%f47, [%r10+64];
	ld.volatile.shared.f32 	%f48, [%r10];
	add.f32 	%f49, %f47, %f48;
	st.volatile.shared.f32 	[%r10], %f49;
	ld.volatile.shared.f32 	%f50, [%r10+32];
	ld.volatile.shared.f32 	%f51, [%r10];
	add.f32 	%f52, %f50, %f51;
	st.volatile.shared.f32 	[%r10], %f52;
	ld.volatile.shared.f32 	%f53, [%r10+16];
	ld.volatile.shared.f32 	%f54, [%r10];
	add.f32 	%f55, %f53, %f54;
	st.volatile.shared.f32 	[%r10], %f55;
	ld.volatile.shared.f32 	%f56, [%r10+8];
	ld.volatile.shared.f32 	%f57, [%r10];
	add.f32 	%f58, %f56, %f57;
	st.volatile.shared.f32 	[%r10], %f58;
	ld.volatile.shared.f32 	%f59, [%r10+4];
	ld.volatile.shared.f32 	%f60, [%r10];
	add.f32 	%f61, %f59, %f60;
	st.volatile.shared.f32 	[%r10], %f61;
	ld.shared.f32 	%f62, [%r12];
	shl.b32 	%r50, %r6, 2;
	add.s32 	%r51, %r12, %r50;
	ld.shared.f32 	%f63, [%r51];
	div.rn.f32 	%f5, %f62, %f63;
	rcp.rn.f32 	%f64, %f63;
	mul.wide.s32 	%rd30, %r16, 4;
	add.s64 	%rd31, %rd5, %rd30;
	st.global.f32 	[%rd31], %f5;
	add.s64 	%rd32, %rd6, %rd30;
	st.global.f32 	[%rd32], %f64;
	abs.f32 	%f65, %f5;
	setp.nan.f32 	%p13, %f65, %f65;
	mov.f32 	%f97, 0f7FC00000;
	@%p13 bra 	$L__BB1_23;
	mov.b32 	%r52, 0;
	st.shared.u32 	[%r9], %r52;
	st.shared.u32 	[%r10], %r52;
	bar.sync 	0;
	@%p6 bra 	$L__BB1_22;
	mov.b32 	%r61, 0;
$L__BB1_17:
	add.s32 	%r25, %r19, %r61;
	setp.gt.s32 	%p15, %r25, %r29;
	@%p15 bra 	$L__BB1_22;
	mul.wide.s32 	%rd33, %r25, 4;
	add.s64 	%rd34, %rd3, %rd33;
	ld.global.f32 	%f6, [%rd34];
	setp.eq.f32 	%p16, %f6, 0f00000000;
	@%p16 bra 	$L__BB1_21;
	mul.wide.s32 	%rd35, %r25, 4;
	add.s64 	%rd36, %rd2, %rd35;
	ld.global.f32 	%f66, [%rd36];
	sub.f32 	%f67, %f66, %f3;
	div.rn.f32 	%f68, %f67, %f1;
	mul.f32 	%f69, %f68, %f2;
	cvt.rni.s64.f32 	%rd37, %f69;
	cvt.u32.u64 	%r26, %rd37;
	setp.lt.s32 	%p17, %r26, 0;
	setp.le.s32 	%p18, %r30, %r26;
	or.pred  	%p19, %p17, %p18;
	@%p19 bra 	$L__BB1_21;
	shl.b32 	%r54, %r26, 2;
	mov.u32 	%r55, sm;
	add.s32 	%r56, %r55, %r54;
	ld.shared.f32 	%f70, [%r56];
	mul.f32 	%f71, %f5, %f70;
	mul.wide.s32 	%rd38, %r25, 4;
	add.s64 	%rd39, %rd1, %rd38;
	ld.global.f32 	%f72, [%rd39];
	sub.f32 	%f73, %f71, %f72;
	mul.f32 	%f74, %f73, 0f3F000000;
	mul.f32 	%f75, %f73, %f74;
	mul.f32 	%f76, %f6, %f75;
	ld.shared.f32 	%f77, [%r9];
	sub.f32 	%f78, %f77, %f76;
	mul.f32 	%f79, %f72, 0f3F000000;
	mul.f32 	%f80, %f72, %f79;
	fma.rn.f32 	%f81, %f6, %f80, %f78;
	st.shared.f32 	[%r9], %f81;
$L__BB1_21:
	add.s32 	%r61, %r61, %r6;
	setp.le.s32 	%p20, %r61, %r18;
	@%p20 bra 	$L__BB1_17;
$L__BB1_22:
	bar.sync 	0;
	ld.volatile.shared.f32 	%f82, [%r9+64];
	ld.volatile.shared.f32 	%f83, [%r9];
	add.f32 	%f84, %f82, %f83;
	st.volatile.shared.f32 	[%r9], %f84;
	ld.volatile.shared.f32 	%f85, [%r9+32];
	ld.volatile.shared.f32 	%f86, [%r9];
	add.f32 	%f87, %f85, %f86;
	st.volatile.shared.f32 	[%r9], %f87;
	ld.volatile.shared.f32 	%f88, [%r9+16];
	ld.volatile.shared.f32 	%f89, [%r9];
	add.f32 	%f90, %f88, %f89;
	st.volatile.shared.f32 	[%r9], %f90;
	ld.volatile.shared.f32 	%f91, [%r9+8];
	ld.volatile.shared.f32 	%f92, [%r9];
	add.f32 	%f93, %f91, %f92;
	st.volatile.shared.f32 	[%r9], %f93;
	ld.volatile.shared.f32 	%f94, [%r9+4];
	ld.volatile.shared.f32 	%f95, [%r9];
	add.f32 	%f96, %f94, %f95;
	st.volatile.shared.f32 	[%r9], %f96;
	ld.shared.f32 	%f97, [%r12];
$L__BB1_23:
	mul.wide.s32 	%rd40, %r16, 4;
	add.s64 	%rd41, %rd7, %rd40;
	st.global.f32 	[%rd41], %f97;
	mov.u32 	%r57, %nctaid.x;
	add.s32 	%r59, %r59, %r57;
	setp.lt.s32 	%p21, %r59, %r31;
	@%p21 bra 	$L__BB1_6;
$L__BB1_24:
	ret;

}
	// .globl	_Z11resample_k1PKddS0_S0_iPdS1_
.visible .entry _Z11resample_k1PKddS0_S0_iPdS1_(
	.param .u64 .ptr .align 1 _Z11resample_k1PKddS0_S0_iPdS1__param_0,
	.param .f64 _Z11resample_k1PKddS0_S0_iPdS1__param_1,
	.param .u64 .ptr .align 1 _Z11resample_k1PKddS0_S0_iPdS1__param_2,
	.param .u64 .ptr .align 1 _Z11resample_k1PKddS0_S0_iPdS1__param_3,
	.param .u32 _Z11resample_k1PKddS0_S0_iPdS1__param_4,
	.param .u64 .ptr .align 1 _Z11resample_k1PKddS0_S0_iPdS1__param_5,
	.param .u64 .ptr .align 1 _Z11resample_k1PKddS0_S0_iPdS1__param_6
)
{
	.reg .pred 	%p<3>;
	.reg .b32 	%r<6>;
	.reg .b64 	%rd<21>;
	.reg .b64 	%fd<12>;

	ld.param.u64 	%rd1, [_Z11resample_k1PKddS0_S0_iPdS1__param_0];
	ld.param.f64 	%fd2, [_Z11resample_k1PKddS0_S0_iPdS1__param_1];
	ld.param.u64 	%rd2, [_Z11resample_k1PKddS0_S0_iPdS1__param_2];
	ld.param.u64 	%rd3, [_Z11resample_k1PKddS0_S0_iPdS1__param_3];
	ld.param.u32 	%r2, [_Z11resample_k1PKddS0_S0_iPdS1__param_4];
	ld.param.u64 	%rd4, [_Z11resample_k1PKddS0_S0_iPdS1__param_5];
	ld.param.u64 	%rd5, [_Z11resample_k1PKddS0_S0_iPdS1__param_6];
	mov.u32 	%r3, %ctaid.x;
	mov.u32 	%r4, %ntid.x;
	mov.u32 	%r5, %tid.x;
	mad.lo.s32 	%r1, %r3, %r4, %r5;
	setp.ge.s32 	%p1, %r1, %r2;
	@%p1 bra 	$L__BB2_3;
	cvta.to.global.u64 	%rd6, %rd3;
	mul.wide.s32 	%rd7, %r1, 8;
	add.s64 	%rd8, %rd6, %rd7;
	ld.global.f64 	%fd1, [%rd8];
	abs.f64 	%fd3, %fd1;
	setp.eq.f64 	%p2, %fd3, 0d7FF0000000000000;
	@%p2 bra 	$L__BB2_3;
	mul.f64 	%fd4, %fd1, %fd1;
	rcp.rn.f64 	%fd5, %fd4;
	cvta.to.global.u64 	%rd9, %rd1;
	add.s64 	%rd11, %rd9, %rd7;
	ld.global.f64 	%fd6, [%rd11];
	div.rn.f64 	%fd7, %fd6, %fd2;
	cvt.rni.s64.f64 	%rd12, %fd7;
	shl.b64 	%rd13, %rd12, 32;
	shr.s64 	%rd14, %rd13, 29;
	cvta.to.global.u64 	%rd15, %rd4;
	add.s64 	%rd16, %rd15, %rd14;
	cvta.to.global.u64 	%rd17, %rd2;
	add.s64 	%rd18, %rd17, %rd7;
	ld.global.f64 	%fd8, [%rd18];
	mul.f64 	%fd9, %fd8, %fd5;
	atom.global.add.f64 	%fd10, [%rd16], %fd9;
	cvta.to.global.u64 	%rd19, %rd5;
	add.s64 	%rd20, %rd19, %rd14;
	atom.global.add.f64 	%fd11, [%rd20], %fd5;
$L__BB2_3:
	ret;

}
	// .globl	_Z11resample_k2PKdS0_PdS1_i
.visible .entry _Z11resample_k2PKdS0_PdS1_i(
	.param .u64 .ptr .align 1 _Z11resample_k2PKdS0_PdS1_i_param_0,
	.param .u64 .ptr .align 1 _Z11resample_k2PKdS0_PdS1_i_param_1,
	.param .u64 .ptr .align 1 _Z11resample_k2PKdS0_PdS1_i_param_2,
	.param .u64 .ptr .align 1 _Z11resample_k2PKdS0_PdS1_i_param_3,
	.param .u32 _Z11resample_k2PKdS0_PdS1_i_param_4
)
{
	.reg .pred 	%p<2>;
	.reg .b32 	%r<6>;
	.reg .b64 	%rd<14>;
	.reg .b64 	%fd<8>;

	ld.param.u64 	%rd1, [_Z11resample_k2PKdS0_PdS1_i_param_0];
	ld.param.u64 	%rd2, [_Z11resample_k2PKdS0_PdS1_i_param_1];
	ld.param.u64 	%rd3, [_Z11resample_k2PKdS0_PdS1_i_param_2];
	ld.param.u64 	%rd4, [_Z11resample_k2PKdS0_PdS1_i_param_3];
	ld.param.u32 	%r2, [_Z11resample_k2PKdS0_PdS1_i_param_4];
	mov.u32 	%r3, %ctaid.x;
	mov.u32 	%r4, %ntid.x;
	mov.u32 	%r5, %tid.x;
	mad.lo.s32 	%r1, %r3, %r4, %r5;
	setp.ge.s32 	%p1, %r1, %r2;
	@%p1 bra 	$L__BB3_2;
	cvta.to.global.u64 	%rd5, %rd1;
	cvta.to.global.u64 	%rd6, %rd2;
	cvta.to.global.u64 	%rd7, %rd3;
	cvta.to.global.u64 	%rd8, %rd4;
	mul.wide.s32 	%rd9, %r1, 8;
	add.s64 	%rd10, %rd5, %rd9;
	ld.global.f64 	%fd1, [%rd10];
	add.s64 	%rd11, %rd6, %rd9;
	ld.global.f64 	%fd2, [%rd11];
	div.rn.f64 	%fd3, %fd1, %fd2;
	mov.f64 	%fd4, 0d3FF0000000000000;
	sub.f64 	%fd5, %fd4, %fd3;
	add.s64 	%rd12, %rd7, %rd9;
	st.global.f64 	[%rd12], %fd5;
	ld.global.f64 	%fd6, [%rd11];
	rsqrt.approx.f64 	%fd7, %fd6;
	add.s64 	%rd13, %rd8, %rd9;
	st.global.f64 	[%rd13], %fd7;
$L__BB3_2:
	ret;

}
	// .globl	_Z18periodic_search_k1fPKfS0_S0_iiiiPfS1_S1_PiS2_
.visible .entry _Z18periodic_search_k1fPKfS0_S0_iiiiPfS1_S1_PiS2_(
	.param .f32 _Z18periodic_search_k1fPKfS0_S0_iiiiPfS1_S1_PiS2__param_0,
	.param .u64 .ptr .align 1 _Z18periodic_search_k1fPKfS0_S0_iiiiPfS1_S1_PiS2__param_1,
	.param .u64 .ptr .align 1 _Z18periodic_search_k1fPKfS0_S0_iiiiPfS1_S1_PiS2__param_2,
	.param .u64 .ptr .align 1 _Z18periodic_search_k1fPKfS0_S0_iiiiPfS1_S1_PiS2__param_3,
	.param .u32 _Z18periodic_search_k1fPKfS0_S0_iiiiPfS1_S1_PiS2__param_4,
	.param .u32 _Z18periodic_search_k1fPKfS0_S0_iiiiPfS1_S1_PiS2__param_5,
	.param .u32 _Z18periodic_search_k1fPKfS0_S0_iiiiPfS1_S1_PiS2__param_6,
	.param .u32 _Z18periodic_search_k1fPKfS0_S0_iiiiPfS1_S1_PiS2__param_7,
	.param .u64 .ptr .align 1 _Z18periodic_search_k1fPKfS0_S0_iiiiPfS1_S1_PiS2__param_8,
	.param .u64 .ptr .align 1 _Z18periodic_search_k1fPKfS0_S0_iiiiPfS1_S1_PiS2__param_9,
	.param .u64 .ptr .align 1 _Z18periodic_search_k1fPKfS0_S0_iiiiPfS1_S1_PiS2__param_10,
	.param .u64 .ptr .align 1 _Z18periodic_search_k1fPKfS0_S0_iiiiPfS1_S1_PiS2__param_11,
	.param .u64 .ptr .align 1 _Z18periodic_search_k1fPKfS0_S0_iiiiPfS1_S1_PiS2__param_12
)
{
	.reg .pred 	%p<26>;
	.reg .b32 	%r<55>;
	.reg .b32 	%f<65>;
	.reg .b64 	%rd<39>;
	.reg .b64 	%fd<10>;

	ld.param.f32 	%f24, [_Z18periodic_search_k1fPKfS0_S0_iiiiPfS1_S1_PiS2__param_0];
	ld.param.u64 	%rd4, [_Z18periodic_search_k1fPKfS0_S0_iiiiPfS1_S1_PiS2__param_1];
	ld.param.u64 	%rd10, [_Z18periodic_search_k1fPKfS0_S0_iiiiPfS1_S1_PiS2__param_2];
	ld.param.u64 	%rd11, [_Z18periodic_search_k1fPKfS0_S0_iiiiPfS1_S1_PiS2__param_3];
	ld.param.u32 	%r27, [_Z18periodic_search_k1fPKfS0_S0_iiiiPfS1_S1_PiS2__param_4];
	ld.param.u32 	%r30, [_Z18periodic_search_k1fPKfS0_S0_iiiiPfS1_S1_PiS2__param_5];
	ld.param.u32 	%r28, [_Z18periodic_search_k1fPKfS0_S0_iiiiPfS1_S1_PiS2__param_6];
	ld.param.u32 	%r29, [_Z18periodic_search_k1fPKfS0_S0_iiiiPfS1_S1_PiS2__param_7];
	ld.param.u64 	%rd7, [_Z18periodic_search_k1fPKfS0_S0_iiiiPfS1_S1_PiS2__param_10];
	cvta.to.global.u64 	%rd1, %rd10;
	cvta.to.global.u64 	%rd2, %rd11;
	mov.u32 	%r1, %tid.x;
	mov.u32 	%r54, %ntid.x;
	shl.b32 	%r31, %r1, 2;
	mov.u32 	%r32, sm;
	add.s32 	%r3, %r32, %r31;
	mov.b32 	%r33, 2143289344;
	st.shared.u32 	[%r3], %r33;
	shl.b32 	%r4, %r54, 2;
	add.s32 	%r5, %r3, %r4;
	st.shared.u32 	[%r5], %r33;
	mov.u32 	%r6, %ctaid.x;
	mad.lo.s32 	%r7, %r6, %r54, %r1;
	mov.u32 	%r8, %ctaid.y;
	mov.u32 	%r34, %ntid.y;
	mov.u32 	%r35, %tid.y;
	mad.lo.s32 	%r36, %r8, %r34, %r35;
	add.s32 	%r9, %r36, %r30;
	setp.lt.s32 	%p5, %r29, 1;
	mov.pred 	%p25, 0;
	mov.f32 	%f55, 0f00000000;
	mov.f32 	%f56, %f55;
	@%p5 bra 	$L__BB4_7;
	mul.lo.s32 	%r10, %r9, %r27;
	mov.f32 	%f56, 0f00000000;
	mov.b32 	%r49, 0;
	mov.u32 	%r52, %r49;
	mov.f32 	%f55, %f56;
$L__BB4_2:
	cvt.rn.f32.u32 	%f27, %r49;
	mul.f32 	%f28, %f24, %f27;
	cvt.rni.s64.f32 	%rd12, %f28;
	cvt.u32.u64 	%r38, %rd12;
	add.s32 	%r13, %r7, %r38;
	setp.ge.s32 	%p6, %r13, %r27;
	@%p6 bra 	$L__BB4_6;
	add.s32 	%r14, %r13, %r10;
	mul.wide.s32 	%rd13, %r14, 4;
	add.s64 	%rd14, %rd2, %rd13;
	ld.global.f32 	%f3, [%rd14];
	abs.f32 	%f29, %f3;
	setp.eq.f32 	%p7, %f29, 0f7F800000;
	@%p7 bra 	$L__BB4_5;
	rcp.rn.f32 	%f30, %f3;
	add.s64 	%rd16, %rd1, %rd13;
	ld.global.f32 	%f31, [%rd16];
	fma.rn.f32 	%f55, %f30, %f31, %f55;
	add.f32 	%f56, %f56, %f30;
	add.s32 	%r52, %r52, 1;
$L__BB4_5:
	add.s32 	%r49, %r49, 1;
	setp.ne.s32 	%p8, %r49, %r29;
	@%p8 bra 	$L__BB4_2;
$L__BB4_6:
	setp.ne.s32 	%p25, %r52, 0;
$L__BB4_7:
	setp.lt.s32 	%p9, %r29, 1;
	setp.le.s32 	%p10, %r9, %r28;
	cvt.rn.f32.s32 	%f32, %r7;
	setp.gtu.f32 	%p11, %f24, %f32;
	and.pred  	%p12, %p11, %p25;
	and.pred  	%p3, %p12, %p10;
	div.rn.f32 	%f12, %f55, %f56;
	mov.f64 	%fd8, 0d0000000000000000;
	mov.f64 	%fd9, %fd8;
	@%p9 bra 	$L__BB4_14;
	mul.lo.s32 	%r19, %r9, %r27;
	cvta.to.global.u64 	%rd3, %rd4;
	mov.f32 	%f64, 0f00000000;
	mov.b32 	%r53, 0;
	mov.f32 	%f63, %f64;
$L__BB4_9:
	cvt.rn.f32.u32 	%f34, %r53;
	mul.f32 	%f35, %f24, %f34;
	cvt.rni.s64.f32 	%rd17, %f35;
	cvt.u32.u64 	%r40, %rd17;
	add.s32 	%r21, %r7, %r40;
	setp.ge.s32 	%p13, %r21, %r27;
	@%p13 bra 	$L__BB4_13;
	add.s32 	%r22, %r21, %r19;
	mul.wide.s32 	%rd18, %r22, 4;
	add.s64 	%rd19, %rd2, %rd18;
	ld.global.f32 	%f15, [%rd19];
	abs.f32 	%f36, %f15;
	setp.eq.f32 	%p14, %f36, 0f7F800000;
	@%p14 bra 	$L__BB4_12;
	mul.wide.s32 	%rd20, %r22, 4;
	add.s64 	%rd21, %rd1, %rd20;
	ld.global.f32 	%f37, [%rd21];
	add.s64 	%rd22, %rd3, %rd20;
	ld.global.f32 	%f38, [%rd22];
	add.f32 	%f63, %f63, %f38;
	sub.f32 	%f39, %f37, %f12;
	mul.f32 	%f40, %f39, %f39;
	div.rn.f32 	%f41, %f40, %f15;
	add.f32 	%f64, %f64, %f41;
$L__BB4_12:
	add.s32 	%r53, %r53, 1;
	setp.ne.s32 	%p15, %r53, %r29;
	@%p15 bra 	$L__BB4_9;
$L__BB4_13:
	cvt.f64.f32 	%fd8, %f63;
	cvt.f64.f32 	%fd6, %f64;
	mul.f64 	%fd9, %fd6, 0d3FE0000000000000;
$L__BB4_14:
	not.pred 	%p16, %p3;
	@%p16 bra 	$L__BB4_16;
	sub.f64 	%fd7, %fd8, %fd9;
	cvt.rn.f32.f64 	%f42, %fd7;
	st.shared.f32 	[%r3], %f42;
	cvt.rn.f32.u32 	%f43, %r1;
	st.shared.f32 	[%r5], %f43;
$L__BB4_16:
	setp.lt.u32 	%p17, %r54, 2;
	@%p17 bra 	$L__BB4_22;
$L__BB4_17:
	mov.u32 	%r24, %r54;
	shr.u32 	%r54, %r24, 1;
	setp.ge.u32 	%p18, %r1, %r54;
	@%p18 bra 	$L__BB4_21;
	ld.shared.f32 	%f22, [%r3];
	abs.f32 	%f44, %f22;
	setp.nan.f32 	%p19, %f44, %f44;
	shl.b32 	%r41, %r54, 2;
	add.s32 	%r26, %r3, %r41;
	ld.shared.f32 	%f23, [%r26];
	@%p19 bra 	$L__BB4_20;
	setp.leu.f32 	%p20, %f23, %f22;
	abs.f32 	%f45, %f23;
	setp.nan.f32 	%p21, %f45, %f45;
	or.pred  	%p22, %p20, %p21;
	@%p22 bra 	$L__BB4_21;
$L__BB4_20:
	st.shared.f32 	[%r3], %f23;
	add.s32 	%r42, %r26, %r4;
	ld.shared.f32 	%f47, [%r42];
	st.shared.f32 	[%r5], %f47;
$L__BB4_21:
	bar.sync 	0;
	setp.gt.u32 	%p23, %r24, 3;
	@%p23 bra 	$L__BB4_17;
$L__BB4_22:
	mov.u32 	%r44, sm;
	add.s32 	%r45, %r44, %r4;
	ld.shared.f32 	%f48, [%r45];
	cvt.rni.s64.f32 	%rd23, %f48;
	cvt.u32.u64 	%r46, %rd23;
	setp.ne.s32 	%p24, %r1, %r46;
	@%p24 bra 	$L__BB4_24;
	ld.param.u64 	%rd38, [_Z18periodic_search_k1fPKfS0_S0_iiiiPfS1_S1_PiS2__param_12];
	ld.param.u64 	%rd37, [_Z18periodic_search_k1fPKfS0_S0_iiiiPfS1_S1_PiS2__param_11];
	ld.param.u64 	%rd36, [_Z18periodic_search_k1fPKfS0_S0_iiiiPfS1_S1_PiS2__param_9];
	ld.param.u64 	%rd35, [_Z18periodic_search_k1fPKfS0_S0_iiiiPfS1_S1_PiS2__param_8];
	ld.shared.f32 	%f49, [%r3];
	mov.u32 	%r47, %nctaid.x;
	mad.lo.s32 	%r48, %r47, %r8, %r6;
	cvta.to.global.u64 	%rd24, %rd35;
	mul.wide.s32 	%rd25, %r48, 4;
	add.s64 	%rd26, %rd24, %rd25;
	st.global.f32 	[%rd26], %f49;
	cvta.to.global.u64 	%rd27, %rd36;
	add.s64 	%rd28, %rd27, %rd25;
	st.global.f32 	[%rd28], %f12;
	cvta.to.global.u64 	%rd29, %rd7;
	add.s64 	%rd30, %rd29, %rd25;
	rcp.rn.f32 	%f50, %f56;
	st.global.f32 	[%rd30], %f50;
	cvta.to.global.u64 	%rd31, %rd37;
	add.s64 	%rd32, %rd31, %rd25;
	st.global.u32 	[%rd32], %r9;
	cvta.to.global.u64 	%rd33, %rd38;
	add.s64 	%rd34, %rd33, %rd25;
	st.global.u32 	[%rd34], %r7;
$L__BB4_24:
	ret;

}
	// .globl	_Z18periodic_search_k2PKfS0_S0_PKiS2_PfS3_S3_PiS4_i
.visible .entry _Z18periodic_search_k2PKfS0_S0_PKiS2_PfS3_S3_PiS4_i(
	.param .u64 .ptr .align 1 _Z18periodic_search_k2PKfS0_S0_PKiS2_PfS3_S3_PiS4_i_param_0,
	.param .u64 .ptr .align 1 _Z18periodic_search_k2PKfS0_S0_PKiS2_PfS3_S3_PiS4_i_param_1,
	.param .u64 .ptr .align 1 _Z18periodic_search_k2PKfS0_S0_PKiS2_PfS3_S3_PiS4_i_param_2,
	.param .u64 .ptr .align 1 _Z18periodic_search_k2PKfS0_S0_PKiS2_PfS3_S3_PiS4_i_param_3,
	.param .u64 .ptr .align 1 _Z18periodic_search_k2PKfS0_S0_PKiS2_PfS3_S3_PiS4_i_param_4,
	.param .u64 .ptr .align 1 _Z18periodic_search_k2PKfS0_S0_PKiS2_PfS3_S3_PiS4_i_param_5,
	.param .u64 .ptr .align 1 _Z18periodic_search_k2PKfS0_S0_PKiS2_PfS3_S3_PiS4_i_param_6,
	.param .u64 .ptr .align 1 _Z18periodic_search_k2PKfS0_S0_PKiS2_PfS3_S3_PiS4_i_param_7,
	.param .u64 .ptr .align 1 _Z18periodic_search_k2PKfS0_S0_PKiS2_PfS3_S3_PiS4_i_param_8,
	.param .u64 .ptr .align 1 _Z18periodic_search_k2PKfS0_S0_PKiS2_PfS3_S3_PiS4_i_param_9,
	.param .u32 _Z18periodic_search_k2PKfS0_S0_PKiS2_PfS3_S3_PiS4_i_param_10
)
{
	.reg .pred 	%p<15>;
	.reg .b32 	%r<26>;
	.reg .b32 	%f<24>;
	.reg .b64 	%rd<34>;

	ld.param.u64 	%rd11, [_Z18periodic_search_k2PKfS0_S0_PKiS2_PfS3_S3_PiS4_i_param_0];
	ld.param.u64 	%rd3, [_Z18periodic_search_k2PKfS0_S0_PKiS2_PfS3_S3_PiS4_i_param_2];
	ld.param.u64 	%rd4, [_Z18periodic_search_k2PKfS0_S0_PKiS2_PfS3_S3_PiS4_i_param_3];
	ld.param.u64 	%rd5, [_Z18periodic_search_k2PKfS0_S0_PKiS2_PfS3_S3_PiS4_i_param_4];
	ld.param.u64 	%rd6, [_Z18periodic_search_k2PKfS0_S0_PKiS2_PfS3_S3_PiS4_i_param_5];
	ld.param.u64 	%rd7, [_Z18periodic_search_k2PKfS0_S0_PKiS2_PfS3_S3_PiS4_i_param_6];
	ld.param.u64 	%rd8, [_Z18periodic_search_k2PKfS0_S0_PKiS2_PfS3_S3_PiS4_i_param_7];
	ld.param.u64 	%rd9, [_Z18periodic_search_k2PKfS0_S0_PKiS2_PfS3_S3_PiS4_i_param_8];
	ld.param.u64 	%rd10, [_Z18periodic_search_k2PKfS0_S0_PKiS2_PfS3_S3_PiS4_i_param_9];
	ld.param.u32 	%r12, [_Z18periodic_search_k2PKfS0_S0_PKiS2_PfS3_S3_PiS4_i_param_10];
	cvta.to.global.u64 	%rd1, %rd11;
	mov.u32 	%r1, %tid.x;
	mov.u32 	%r25, %ntid.x;
	shl.b32 	%r13, %r1, 2;
	mov.u32 	%r14, sm;
	add.s32 	%r3, %r14, %r13;
	mov.b32 	%r15, 2143289344;
	st.shared.u32 	[%r3], %r15;
	shl.b32 	%r4, %r25, 2;
	add.s32 	%r5, %r3, %r4;
	st.shared.u32 	[%r5], %r15;
	setp.lt.s32 	%p1, %r12, 0;
	@%p1 bra 	$L__BB5_8;
	mov.b32 	%r24, 0;
	mov.f32 	%f21, 0f7FC00000;
$L__BB5_2:
	add.s32 	%r7, %r24, %r1;
	setp.ge.s32 	%p2, %r7, %r12;
	@%p2 bra 	$L__BB5_8;
	abs.f32 	%f9, %f21;
	setp.num.f32 	%p3, %f9, %f9;
	@%p3 bra 	$L__BB5_5;
	mul.wide.s32 	%rd12, %r7, 4;
	add.s64 	%rd13, %rd1, %rd12;
	ld.global.f32 	%f22, [%rd13];
	bra.uni 	$L__BB5_6;
$L__BB5_5:
	mul.wide.s32 	%rd14, %r7, 4;
	add.s64 	%rd15, %rd1, %rd14;
	ld.global.f32 	%f22, [%rd15];
	setp.leu.f32 	%p4, %f22, %f21;
	abs.f32 	%f10, %f22;
	setp.nan.f32 	%p5, %f10, %f10;
	or.pred  	%p6, %p4, %p5;
	@%p6 bra 	$L__BB5_7;
$L__BB5_6:
	st.shared.f32 	[%r3], %f22;
	cvt.rn.f32.s32 	%f12, %r7;
	st.shared.f32 	[%r5], %f12;
	mov.f32 	%f21, %f22;
$L__BB5_7:
	add.s32 	%r24, %r24, %r25;
	setp.le.s32 	%p7, %r24, %r12;
	@%p7 bra 	$L__BB5_2;
$L__BB5_8:
	bar.sync 	0;
	setp.lt.u32 	%p8, %r25, 2;
	@%p8 bra 	$L__BB5_14;
$L__BB5_9:
	mov.u32 	%r9, %r25;
	shr.u32 	%r25, %r9, 1;
	setp.ge.u32 	%p9, %r1, %r25;
	@%p9 bra 	$L__BB5_13;
	ld.shared.f32 	%f6, [%r3];
	abs.f32 	%f13, %f6;
	setp.nan.f32 	%p10, %f13, %f13;
	shl.b32 	%r17, %r25, 2;
	add.s32 	%r11, %r3, %r17;
	ld.shared.f32 	%f7, [%r11];
	@%p10 bra 	$L__BB5_12;
	setp.leu.f32 	%p11, %f7, %f6;
	abs.f32 	%f14, %f7;
	setp.nan.f32 	%p12, %f14, %f14;
	or.pred  	%p13, %p11, %p12;
	@%p13 bra 	$L__BB5_13;
$L__BB5_12:
	st.shared.f32 	[%r3], %f7;
	add.s32 	%r18, %r11, %r4;
	ld.shared.f32 	%f16, [%r18];
	st.shared.f32 	[%r5], %f16;
$L__BB5_13:
	bar.sync 	0;
	setp.gt.u32 	%p14, %r9, 3;
	@%p14 bra 	$L__BB5_9;
$L__BB5_14:
	ld.param.u64 	%rd33, [_Z18periodic_search_k2PKfS0_S0_PKiS2_PfS3_S3_PiS4_i_param_1];
	cvta.to.global.u64 	%rd16, %rd6;
	cvta.to.global.u64 	%rd17, %rd33;
	cvta.to.global.u64 	%rd18, %rd7;
	cvta.to.global.u64 	%rd19, %rd3;
	cvta.to.global.u64 	%rd20, %rd8;
	cvta.to.global.u64 	%rd21, %rd4;
	cvta.to.global.u64 	%rd22, %rd9;
	cvta.to.global.u64 	%rd23, %rd5;
	cvta.to.global.u64 	%rd24, %rd10;
	mov.u32 	%r20, sm;
	add.s32 	%r21, %r20, %r4;
	ld.shared.f32 	%f17, [%r21];
	cvt.rni.s64.f32 	%rd25, %f17;
	shl.b64 	%rd26, %rd25, 32;
	shr.s64 	%rd27, %rd26, 30;
	add.s64 	%rd28, %rd1, %rd27;
	ld.global.f32 	%f18, [%rd28];
	st.global.f32 	[%rd16], %f18;
	add.s64 	%rd29, %rd17, %rd27;
	ld.global.f32 	%f19, [%rd29];
	st.global.f32 	[%rd18], %f19;
	add.s64 	%rd30, %rd19, %rd27;
	ld.global.f32 	%f20, [%rd30];
	st.global.f32 	[%rd20], %f20;
	add.s64 	%rd31, %rd21, %rd27;
	ld.global.u32 	%r22, [%rd31];
	st.global.u32 	[%rd22], %r22;
	add.s64 	%rd32, %rd23, %rd27;
	ld.global.u32 	%r23, [%rd32];
	st.global.u32 	[%rd24], %r23;
	ret;

}


// ===== COMPILED SASS (sm_100) =====

	.target	sm_100

	.elftype	@"ET_EXEC"


//--------------------- .note.nv.tkinfo           --------------------------
	.section	.note.nv.tkinfo,"",@"SHT_NOTE"
	.sectionflags	@"SHF_NOTE_NV_TKINFO"
	.tkinfo
        /*0018*/ 	.word	0x00000002
        /*0030*/ 	.string	""
        /*0030*/ 	.string	"ptxas"
        /*0030*/ 	.string	"Cuda compilation tools, release 13.0, V13.0.88"
        /*0030*/ 	.string	"Build cuda_13.0.r13.0/compiler.36424714_0"
        /*0030*/ 	.string	"-arch sm_100 -m 64 "



//--------------------- .note.nv.cuinfo           --------------------------
	.section	.note.nv.cuinfo,"",@"SHT_NOTE"
	.sectionflags	@"SHF_NOTE_NV_CUINFO"
        /*0018*/ 	.short	0x0002
        /*001a*/ 	.short	0x0064
        /*001c*/ 	.short	0x0082
	.zero		2


//--------------------- .nv.info                  --------------------------
	.section	.nv.info,"",@"SHT_CUDA_INFO"
	.align	4


	//----- nvinfo : EIATTR_REGCOUNT
	.align		4
        /*0000*/ 	.byte	0x04, 0x2f
        /*0002*/ 	.short	(.L_1 - .L_0)
	.align		4
.L_0:
        /*0004*/ 	.word	index@(_Z12detrender_k1PKfS0_S0_ffiS0_iS0_ifiPf)
        /*0008*/ 	.word	0x0000005e


	//----- nvinfo : EIATTR_FRAME_SIZE
	.align		4
.L_1:
        /*000c*/ 	.byte	0x04, 0x11
        /*000e*/ 	.short	(.L_3 - .L_2)
	.align		4
.L_2:
        /*0010*/ 	.word	index@($__internal_9_$__cuda_sm3x_div_rn_noftz_f32_slowpath)
        /*0014*/ 	.word	0x00000000


	//----- nvinfo : EIATTR_FRAME_SIZE
	.align		4
.L_3:
        /*0018*/ 	.byte	0x04, 0x11
        /*001a*/ 	.short	(.L_5 - .L_4)
	.align		4
.L_4:
        /*001c*/ 	.word	index@($__internal_8_$__cuda_sm20_div_rn_f64_full)
        /*0020*/ 	.word	0x00000000


	//----- nvinfo : EIATTR_FRAME_SIZE
	.align		4
.L_5:
        /*0024*/ 	.byte	0x04, 0x11
        /*0026*/ 	.short	(.L_7 - .L_6)
	.align		4
.L_6:
        /*0028*/ 	.word	index@(_Z12detrender_k1PKfS0_S0_ffiS0_iS0_ifiPf)
        /*002c*/ 	.word	0x00000000


	//----- nvinfo : EIATTR_REGCOUNT
	.align		4
.L_7:
        /*0030*/ 	.byte	0x04, 0x2f
        /*0032*/ 	.short	(.L_9 - .L_8)
	.align		4
.L_8:
        /*0034*/ 	.word	index@(_Z18monotransit_searchPKfS0_S0_fiS0_iS0_ifiPfS1_S1_)
        /*0038*/ 	.word	0x00000022


	//----- nvinfo : EIATTR_FRAME_SIZE
	.align		4
.L_9:
        /*003c*/ 	.byte	0x04, 0x11
        /*003e*/ 	.short	(.L_11 - .L_10)
	.align		4
.L_10:
        /*0040*/ 	.word	index@($__internal_7_$__cuda_sm3x_div_rn_noftz_f32_slowpath)
        /*0044*/ 	.word	0x00000000


	//----- nvinfo : EIATTR_FRAME_SIZE
	.align		4
.L_11:
        /*0048*/ 	.byte	0x04, 0x11
        /*004a*/ 	.short	(.L_13 - .L_12)
	.align		4
.L_12:
        /*004c*/ 	.word	index@($__internal_6_$__cuda_sm20_rcp_rn_f32_slowpath)
        /*0050*/ 	.word	0x00000000


	//----- nvinfo : EIATTR_FRAME_SIZE
	.align		4
.L_13:
        /*0054*/ 	.byte	0x04, 0x11
        /*0056*/ 	.short	(.L_15 - .L_14)
	.align		4
.L_14:
        /*0058*/ 	.word	index@(_Z18monotransit_searchPKfS0_S0_fiS0_iS0_ifiPfS1_S1_)
        /*005c*/ 	.word	0x00000000


	//----- nvinfo : EIATTR_REGCOUNT
	.align		4
.L_15:
        /*0060*/ 	.byte	0x04, 0x2f
        /*0062*/ 	.short	(.L_17 - .L_16)
	.align		4
.L_16:
        /*0064*/ 	.word	index@(_Z11resample_k1PKddS0_S0_iPdS1_)
        /*0068*/ 	.word	0x0000001c


	//----- nvinfo : EIATTR_FRAME_SIZE
	.align		4
.L_17:
        /*006c*/ 	.byte	0x04, 0x11
        /*006e*/ 	.short	(.L_19 - .L_18)
	.align		4
.L_18:
        /*0070*/ 	.word	index@($__internal_5_$__cuda_sm20_div_rn_f64_full)
        /*0074*/ 	.word	0x00000000


	//----- nvinfo : EIATTR_FRAME_SIZE
	.align		4
.L_19:
        /*0078*/ 	.byte	0x04, 0x11
        /*007a*/ 	.short	(.L_21 - .L_20)
	.align		4
.L_20:
        /*007c*/ 	.word	index@($__internal_4_$__cuda_sm20_dblrcp_rn_slowpath_v3)
        /*0080*/ 	.word	0x00000000


	//----- nvinfo : EIATTR_FRAME_SIZE
	.align		4
.L_21:
        /*0084*/ 	.byte	0x04, 0x11
        /*0086*/ 	.short	(.L_23 - .L_22)
	.align		4
.L_22:
        /*0088*/ 	.word	index@(_Z11resample_k1PKddS0_S0_iPdS1_)
        /*008c*/ 	.word	0x00000000


	//----- nvinfo : EIATTR_REGCOUNT
	.align		4
.L_23:
        /*0090*/ 	.byte	0x04, 0x2f
        /*0092*/ 	.short	(.L_25 - .L_24)
	.align		4
.L_24:
        /*0094*/ 	.word	index@(_Z11resample_k2PKdS0_PdS1_i)
        /*0098*/ 	.word	0x0000001b


	//----- nvinfo : EIATTR_FRAME_SIZE
	.align		4
.L_25:
        /*009c*/ 	.byte	0x04, 0x11
        /*009e*/ 	.short	(.L_27 - .L_26)
	.align		4
.L_26:
        /*00a0*/ 	.word	index@($__internal_3_$__cuda_sm20_drsqrt_f64_slowpath_v2)
        /*00a4*/ 	.word	0x00000000


	//----- nvinfo : EIATTR_FRAME_SIZE
	.align		4
.L_27:
        /*00a8*/ 	.byte	0x04, 0x11
        /*00aa*/ 	.short	(.L_29 - .L_28)
	.align		4
.L_28:
        /*00ac*/ 	.word	index@($__internal_2_$__cuda_sm20_div_rn_f64_full)
        /*00b0*/ 	.word	0x00000000


	//----- nvinfo : EIATTR_FRAME_SIZE
	.align		4
.L_29:
        /*00b4*/ 	.byte	0x04, 0x11
        /*00b6*/ 	.short	(.L_31 - .L_30)
	.align		4
.L_30:
        /*00b8*/ 	.word	index@(_Z11resample_k2PKdS0_PdS1_i)
        /*00bc*/ 	.word	0x00000000


	//----- nvinfo : EIATTR_REGCOUNT
	.align		4
.L_31:
        /*00c0*/ 	.byte	0x04, 0x2f
        /*00c2*/ 	.short	(.L_33 - .L_32)
	.align		4
.L_32:
        /*00c4*/ 	.word	index@(_Z18periodic_search_k1fPKfS0_S0_iiiiPfS1_S1_PiS2_)
        /*00c8*/ 	.word	0x00000021


	//----- nvinfo : EIATTR_FRAME_SIZE
	.align		4
.L_33:
        /*00cc*/ 	.byte	0x04, 0x11
        /*00ce*/ 	.short	(.L_35 - .L_34)
	.align		4
.L_34:
        /*00d0*/ 	.word	index@($__internal_1_$__cuda_sm3x_div_rn_noftz_f32_slowpath)
        /*00d4*/ 	.word	0x00000000


	//----- nvinfo : EIATTR_FRAME_SIZE
	.align		4
.L_35:
        /*00d8*/ 	.byte	0x04, 0x11
        /*00da*/ 	.short	(.L_37 - .L_36)
	.align		4
.L_36:
        /*00dc*/ 	.word	index@($__internal_0_$__cuda_sm20_rcp_rn_f32_slowpath)
        /*00e0*/ 	.word	0x00000000


	//----- nvinfo : EIATTR_FRAME_SIZE
	.align		4
.L_37:
        /*00e4*/ 	.byte	0x04, 0x11
        /*00e6*/ 	.short	(.L_39 - .L_38)
	.align		4
.L_38:
        /*00e8*/ 	.word	index@(_Z18periodic_search_k1fPKfS0_S0_iiiiPfS1_S1_PiS2_)
        /*00ec*/ 	.word	0x00000000


	//----- nvinfo : EIATTR_REGCOUNT
	.align		4
.L_39:
        /*00f0*/ 	.byte	0x04, 0x2f
        /*00f2*/ 	.short	(.L_41 - .L_40)
	.align		4
.L_40:
        /*00f4*/ 	.word	index@(_Z18periodic_search_k2PKfS0_S0_PKiS2_PfS3_S3_PiS4_i)
        /*00f8*/ 	.word	0x00000014


	//----- nvinfo : EIATTR_FRAME_SIZE
	.align		4
.L_41:
        /*00fc*/ 	.byte	0x04, 0x11
        /*00fe*/ 	.short	(.L_43 - .L_42)
	.align		4
.L_42:
        /*0100*/ 	.word	index@(_Z18periodic_search_k2PKfS0_S0_PKiS2_PfS3_S3_PiS4_i)
        /*0104*/ 	.word	0x00000000


	//----- nvinfo : EIATTR_MIN_STACK_SIZE
	.align		4
.L_43:
        /*0108*/ 	.byte	0x04, 0x12
        /*010a*/ 	.short	(.L_45 - .L_44)
	.align		4
.L_44:
        /*010c*/ 	.word	index@(_Z18periodic_search_k2PKfS0_S0_PKiS2_PfS3_S3_PiS4_i)
        /*0110*/ 	.word	0x00000000


	//----- nvinfo : EIATTR_MIN_STACK_SIZE
	.align		4
.L_45:
        /*0114*/ 	.byte	0x04, 0x12
        /*0116*/ 	.short	(.L_47 - .L_46)
	.align		4
.L_46:
        /*0118*/ 	.word	index@(_Z18periodic_search_k1fPKfS0_S0_iiiiPfS1_S1_PiS2_)
        /*011c*/ 	.word	0x00000000


	//----- nvinfo : EIATTR_MIN_STACK_SIZE
	.align		4
.L_47:
        /*0120*/ 	.byte	0x04, 0x12
        /*0122*/ 	.short	(.L_49 - .L_48)
	.align		4
.L_48:
        /*0124*/ 	.word	index@(_Z11resample_k2PKdS0_PdS1_i)
        /*0128*/ 	.word	0x00000000


	//----- nvinfo : EIATTR_MIN_STACK_SIZE
	.align		4
.L_49:
        /*012c*/ 	.byte	0x04, 0x12
        /*012e*/ 	.short	(.L_51 - .L_50)
	.align		4
.L_50:
        /*0130*/ 	.word	index@(_Z11resample_k1PKddS0_S0_iPdS1_)
        /*0134*/ 	.word	0x00000000


	//----- nvinfo : EIATTR_MIN_STACK_SIZE
	.align		4
.L_51:
        /*0138*/ 	.byte	0x04, 0x12
        /*013a*/ 	.short	(.L_53 - .L_52)
	.align		4
.L_52:
        /*013c*/ 	.word	index@(_Z18monotransit_searchPKfS0_S0_fiS0_iS0_ifiPfS1_S1_)
        /*0140*/ 	.word	0x00000000


	//----- nvinfo : EIATTR_MIN_STACK_SIZE
	.align		4
.L_53:
        /*0144*/ 	.byte	0x04, 0x12
        /*0146*/ 	.short	(.L_55 - .L_54)
	.align		4
.L_54:
        /*0148*/ 	.word	index@(_Z12detrender_k1PKfS0_S0_ffiS0_iS0_ifiPf)
        /*014c*/ 	.word	0x00000000
.L_55:


//--------------------- .nv.compat                --------------------------
	.section	.nv.compat,"",@"SHT_CUDA_COMPAT_INFO"
	.align	4
        /*0000*/ 	.byte	0x02, 0x09, 0x00, 0x00, 0x02, 0x02, 0x01, 0x00, 0x02, 0x05, 0x05, 0x00, 0x03, 0x07, 0x01, 0x01
        /*0010*/ 	.byte	0x02, 0x03, 0x00, 0x00, 0x02, 0x06, 0x01, 0x00, 0x04, 0x0b, 0x08, 0x00, 0x01, 0x00, 0x00, 0x00
        /*0020*/ 	.byte	0x00, 0x00, 0x00, 0x00


//--------------------- .nv.info._Z18periodic_search_k2PKfS0_S0_PKiS2_PfS3_S3_PiS4_i --------------------------
	.section	.nv.info._Z18periodic_search_k2PKfS0_S0_PKiS2_PfS3_S3_PiS4_i,"",@"SHT_CUDA_INFO"
	.sectionflags	@""
	.align	4


	//----- nvinfo : EIATTR_CUDA_API_VERSION
	.align		4
        /*0000*/ 	.byte	0x04, 0x37
        /*0002*/ 	.short	(.L_57 - .L_56)
.L_56:
        /*0004*/ 	.word	0x00000082


	//----- nvinfo : EIATTR_KPARAM_INFO
	.align		4
.L_57:
        /*0008*/ 	.byte	0x04, 0x17
        /*000a*/ 	.short	(.L_59 - .L_58)
.L_58:
        /*000c*/ 	.word	0x00000000
        /*0010*/ 	.short	0x000a
        /*0012*/ 	.short	0x0050
        /*0014*/ 	.byte	0x00, 0xf0, 0x11, 0x00


	//----- nvinfo : EIATTR_KPARAM_INFO
	.align		4
.L_59:
        /*0018*/ 	.byte	0x04, 0x17
        /*001a*/ 	.short	(.L_61 - .L_60)
.L_60:
        /*001c*/ 	.word	0x00000000
        /*0020*/ 	.short	0x0009
        /*0022*/ 	.short	0x0048
        /*0024*/ 	.byte	0x00, 0xf5, 0x21, 0x00


	//----- nvinfo : EIATTR_KPARAM_INFO
	.align		4
.L_61:
        /*0028*/ 	.byte	0x04, 0x17
        /*002a*/ 	.short	(.L_63 - .L_62)
.L_62:
        /*002c*/ 	.word	0x00000000
        /*0030*/ 	.short	0x0008
        /*0032*/ 	.short	0x0040
        /*0034*/ 	.byte	0x00, 0xf5, 0x21, 0x00


	//----- nvinfo : EIATTR_KPARAM_INFO
	.align		4
.L_63:
        /*0038*/ 	.byte	0x04, 0x17
        /*003a*/ 	.short	(.L_65 - .L_64)
.L_64:
        /*003c*/ 	.word	0x00000000
        /*0040*/ 	.short	0x0007
        /*0042*/ 	.short	0x0038
        /*0044*/ 	.byte	0x00, 0xf5, 0x21, 0x00


	//----- nvinfo : EIATTR_KPARAM_INFO
	.align		4
.L_65:
        /*0048*/ 	.byte	0x04, 0x17
        /*004a*/ 	.short	(.L_67 - .L_66)
.L_66:
        /*004c*/ 	.word	0x00000000
        /*0050*/ 	.short	0x0006
        /*0052*/ 	.short	0x0030
        /*0054*/ 	.byte	0x00, 0xf5, 0x21, 0x00


	//----- nvinfo : EIATTR_KPARAM_INFO
	.align		4
.L_67:
        /*0058*/ 	.byte	0x04, 0x17
        /*005a*/ 	.short	(.L_69 - .L_68)
.L_68:
        /*005c*/ 	.word	0x00000000
        /*0060*/ 	.short	0x0005
        /*0062*/ 	.short	0x0028
        /*0064*/ 	.byte	0x00, 0xf5, 0x21, 0x00


	//----- nvinfo : EIATTR_KPARAM_INFO
	.align		4
.L_69:
        /*0068*/ 	.byte	0x04, 0x17
        /*006a*/ 	.short	(.L_71 - .L_70)
.L_70:
        /*006c*/ 	.word	0x00000000
        /*0070*/ 	.short	0x0004
        /*0072*/ 	.short	0x0020
        /*0074*/ 	.byte	0x00, 0xf5, 0x21, 0x00


	//----- nvinfo : EIATTR_KPARAM_INFO
	.align		4
.L_71:
        /*0078*/ 	.byte	0x04, 0x17
        /*007a*/ 	.short	(.L_73 - .L_72)
.L_72:
        /*007c*/ 	.word	0x00000000
        /*0080*/ 	.short	0x0003
        /*0082*/ 	.short	0x0018
        /*0084*/ 	.byte	0x00, 0xf5, 0x21, 0x00


	//----- nvinfo : EIATTR_KPARAM_INFO
	.align		4
.L_73:
        /*0088*/ 	.byte	0x04, 0x17
        /*008a*/ 	.short	(.L_75 - .L_74)
.L_74:
        /*008c*/ 	.word	0x00000000
        /*0090*/ 	.short	0x0002
        /*0092*/ 	.short	0x0010
        /*0094*/ 	.byte	0x00, 0xf5, 0x21, 0x00


	//----- nvinfo : EIATTR_KPARAM_INFO
	.align		4
.L_75:
        /*0098*/ 	.byte	0x04, 0x17
        /*009a*/ 	.short	(.L_77 - .L_76)
.L_76:
        /*009c*/ 	.word	0x00000000
        /*00a0*/ 	.short	0x0001
        /*00a2*/ 	.short	0x0008
        /*00a4*/ 	.byte	0x00, 0xf5, 0x21, 0x00


	//----- nvinfo : EIATTR_KPARAM_INFO
	.align		4
.L_77:
        /*00a8*/ 	.byte	0x04, 0x17
        /*00aa*/ 	.short	(.L_79 - .L_78)
.L_78:
        /*00ac*/ 	.word	0x00000000
        /*00b0*/ 	.short	0x0000
        /*00b2*/ 	.short	0x0000
        /*00b4*/ 	.byte	0x00, 0xf5, 0x21, 0x00


	//----- nvinfo : EIATTR_SPARSE_MMA_MASK
	.align		4
.L_79:
        /*00b8*/ 	.byte	0x03, 0x50
        /*00ba*/ 	.short	0x0000


	//----- nvinfo : EIATTR_MAXREG_COUNT
	.align		4
        /*00bc*/ 	.byte	0x03, 0x1b
        /*00be*/ 	.short	0x00ff


	//----- nvinfo : EIATTR_NUM_BARRIERS
	.align		4
        /*00c0*/ 	.byte	0x02, 0x4c
        /*00c2*/ 	.byte	0x01
	.zero		1


	//----- nvinfo : EIATTR_MERCURY_ISA_VERSION
	.align		4
        /*00c4*/ 	.byte	0x03, 0x5f
        /*00c6*/ 	.short	0x0101


	//----- nvinfo : EIATTR_VRC_CTA_INIT_COUNT
	.align		4
        /*00c8*/ 	.byte	0x02, 0x4a
	.zero		1
	.zero		1


	//----- nvinfo : EIATTR_EXIT_INSTR_OFFSETS
	.align		4
        /*00cc*/ 	.byte	0x04, 0x1c
        /*00ce*/ 	.short	(.L_81 - .L_80)


	//   ....[0]....
.L_80:
        /*00d0*/ 	.word	0x00000690


	//----- nvinfo : EIATTR_CRS_STACK_SIZE
	.align		4
.L_81:
        /*00d4*/ 	.byte	0x04, 0x1e
        /*00d6*/ 	.short	(.L_83 - .L_82)
.L_82:
        /*00d8*/ 	.word	0x00000000


	//----- nvinfo : EIATTR_CBANK_PARAM_SIZE
	.align		4
.L_83:
        /*00dc*/ 	.byte	0x03, 0x19
        /*00de*/ 	.short	0x0054


	//----- nvinfo : EIATTR_PARAM_CBANK
	.align		4
        /*00e0*/ 	.byte	0x04, 0x0a
        /*00e2*/ 	.short	(.L_85 - .L_84)
	.align		4
.L_84:
        /*00e4*/ 	.word	index@(.nv.constant0._Z18periodic_search_k2PKfS0_S0_PKiS2_PfS3_S3_PiS4_i)
        /*00e8*/ 	.short	0x0380
        /*00ea*/ 	.short	0x0054


	//----- nvinfo : EIATTR_SW_WAR
	.align		4
.L_85:
        /*00ec*/ 	.byte	0x04, 0x36
        /*00ee*/ 	.short	(.L_87 - .L_86)
.L_86:
        /*00f0*/ 	.word	0x00000008
.L_87:


//--------------------- .nv.info._Z18periodic_search_k1fPKfS0_S0_iiiiPfS1_S1_PiS2_ --------------------------
	.section	.nv.info._Z18periodic_search_k1fPKfS0_S0_iiiiPfS1_S1_PiS2_,"",@"SHT_CUDA_INFO"
	.sectionflags	@""
	.align	4


	//----- nvinfo : EIATTR_CUDA_API_VERSION
	.align		4
        /*0000*/ 	.byte	0x04, 0x37
        /*0002*/ 	.short	(.L_89 - .L_88)
.L_88:
        /*0004*/ 	.word	0x00000082


	//----- nvinfo : EIATTR_KPARAM_INFO
	.align		4
.L_89:
        /*0008*/ 	.byte	0x04, 0x17
        /*000a*/ 	.short	(.L_91 - .L_90)
.L_90:
        /*000c*/ 	.word	0x00000000
        /*0010*/ 	.short	0x000c
        /*0012*/ 	.short	0x0050
        /*0014*/ 	.byte	0x00, 0xf5, 0x21, 0x00


	//----- nvinfo : EIATTR_KPARAM_INFO
	.align		4
.L_91:
        /*0018*/ 	.byte	0x04, 0x17
        /*001a*/ 	.short	(.L_93 - .L_92)
.L_92:
        /*001c*/ 	.word	0x00000000
        /*0020*/ 	.short	0x000b
        /*0022*/ 	.short	0x0048
        /*0024*/ 	.byte	0x00, 0xf5, 0x21, 0x00


	//----- nvinfo : EIATTR_KPARAM_INFO
	.align		4
.L_93:
        /*0028*/ 	.byte	0x04, 0x17
        /*002a*/ 	.short	(.L_95 - .L_94)
.L_94:
        /*002c*/ 	.word	0x00000000
        /*0030*/ 	.short	0x000a
        /*0032*/ 	.short	0x0040
        /*0034*/ 	.byte	0x00, 0xf5, 0x21, 0x00


	//----- nvinfo : EIATTR_KPARAM_INFO
	.align		4
.L_95:
        /*0038*/ 	.byte	0x04, 0x17
        /*003a*/ 	.short	(.L_97 - .L_96)
.L_96:
        /*003c*/ 	.word	0x00000000
        /*0040*/ 	.short	0x0009
        /*0042*/ 	.short	0x0038
        /*0044*/ 	.byte	0x00, 0xf5, 0x21, 0x00


	//----- nvinfo : EIATTR_KPARAM_INFO
	.align		4
.L_97:
        /*0048*/ 	.byte	0x04, 0x17
        /*004a*/ 	.short	(.L_99 - .L_98)
.L_98:
        /*004c*/ 	.word	0x00000000
        /*0050*/ 	.short	0x0008
        /*0052*/ 	.short	0x0030
        /*0054*/ 	.byte	0x00, 0xf5, 0x21, 0x00


	//----- nvinfo : EIATTR_KPARAM_INFO
	.align		4
.L_99:
        /*0058*/ 	.byte	0x04, 0x17
        /*005a*/ 	.short	(.L_101 - .L_100)
.L_100:
        /*005c*/ 	.word	0x00000000
        /*0060*/ 	.short	0x0007
        /*0062*/ 	.short	0x002c
        /*0064*/ 	.byte	0x00, 0xf0, 0x11, 0x00


	//----- nvinfo : EIATTR_KPARAM_INFO
	.align		4
.L_101:
        /*0068*/ 	.byte	0x04, 0x17
        /*006a*/ 	.short	(.L_103 - .L_102)
.L_102:
        /*006c*/ 	.word	0x00000000
        /*0070*/ 	.short	0x0006
        /*0072*/ 	.short	0x0028
        /*0074*/ 	.byte	0x00, 0xf0, 0x11, 0x00


	//----- nvinfo : EIATTR_KPARAM_INFO
	.align		4
.L_103:
        /*0078*/ 	.byte	0x04, 0x17
        /*007a*/ 	.short	(.L_105 - .L_104)
.L_104:
        /*007c*/ 	.word	0x00000000
        /*0080*/ 	.short	0x0005
        /*0082*/ 	.short	0x0024
        /*0084*/ 	.byte	0x00, 0xf0, 0x11, 0x00


	//----- nvinfo : EIATTR_KPARAM_INFO
	.align		4
.L_105:
        /*0088*/ 	.byte	0x04, 0x17
        /*008a*/ 	.short	(.L_107 - .L_106)
.L_106:
        /*008c*/ 	.word	0x00000000
        /*0090*/ 	.short	0x0004
        /*0092*/ 	.short	0x0020
        /*0094*/ 	.byte	0x00, 0xf0, 0x11, 0x00


	//----- nvinfo : EIATTR_KPARAM_INFO
	.align		4
.L_107:
        /*0098*/ 	.byte	0x04, 0x17
        /*009a*/ 	.short	(.L_109 - .L_108)
.L_108:
        /*009c*/ 	.word	0x00000000
        /*00a0*/ 	.short	0x0003
        /*00a2*/ 	.short	0x0018
        /*00a4*/ 	.byte	0x00, 0xf5, 0x21, 0x00


	//----- nvinfo : EIATTR_KPARAM_INFO
	.align		4
.L_109:
        /*00a8*/ 	.byte	0x04, 0x17
        /*00aa*/ 	.short	(.L_111 - .L_110)
.L_110:
        /*00ac*/ 	.word	0x00000000
        /*00b0*/ 	.short	0x0002
        /*00b2*/ 	.short	0x0010
        /*00b4*/ 	.byte	0x00, 0xf5, 0x21, 0x00


	//----- nvinfo : EIATTR_KPARAM_INFO
	.align		4
.L_111:
        /*00b8*/ 	.byte	0x04, 0x17
        /*00ba*/ 	.short	(.L_113 - .L_112)
.L_112:
        /*00bc*/ 	.word	0x00000000
        /*00c0*/ 	.short	0x0001
        /*00c2*/ 	.short	0x0008
        /*00c4*/ 	.byte	0x00, 0xf5, 0x21, 0x00


	//----- nvinfo : EIATTR_KPARAM_INFO
	.align		4
.L_113:
        /*00c8*/ 	.byte	0x04, 0x17
        /*00ca*/ 	.short	(.L_115 - .L_114)
.L_114:
        /*00cc*/ 	.word	0x00000000
        /*00d0*/ 	.short	0x0000
        /*00d2*/ 	.short	0x0000
        /*00d4*/ 	.byte	0x00, 0xf0, 0x11, 0x00


	//----- nvinfo : EIATTR_SPARSE_MMA_MASK
	.align		4
.L_115:
        /*00d8*/ 	.byte	0x03, 0x50
        /*00da*/ 	.short	0x0000


	//----- nvinfo : EIATTR_MAXREG_COUNT
	.align		4
        /*00dc*/ 	.byte	0x03, 0x1b
        /*00de*/ 	.short	0x00ff


	//----- nvinfo : EIATTR_NUM_BARRIERS
	.align		4
        /*00e0*/ 	.byte	0x02, 0x4c
        /*00e2*/ 	.byte	0x01
	.zero		1


	//----- nvinfo : EIATTR_MERCURY_ISA_VERSION
	.align		4
        /*00e4*/ 	.byte	0x03, 0x5f
        /*00e6*/ 	.short	0x0101


	//----- nvinfo : EIATTR_VRC_CTA_INIT_COUNT
	.align		4
        /*00e8*/ 	.byte	0x02, 0x4a
	.zero		1
	.zero		1


	//----- nvinfo : EIATTR_EXIT_INSTR_OFFSETS
	.align		4
        /*00ec*/ 	.byte	0x04, 0x1c
        /*00ee*/ 	.short	(.L_117 - .L_116)


	//   ....[0]....
.L_116:
        /*00f0*/ 	.word	0x00000b60


	//   ....[1]....
        /*00f4*/ 	.word	0x00000d80


	//----- nvinfo : EIATTR_CRS_STACK_SIZE
	.align		4
.L_117:
        /*00f8*/ 	.byte	0x04, 0x1e
        /*00fa*/ 	.short	(.L_119 - .L_118)
.L_118:
        /*00fc*/ 	.word	0x00000000


	//----- nvinfo : EIATTR_CBANK_PARAM_SIZE
	.align		4
.L_119:
        /*0100*/ 	.byte	0x03, 0x19
        /*0102*/ 	.short	0x0058


	//----- nvinfo : EIATTR_PARAM_CBANK
	.align		4
        /*0104*/ 	.byte	0x04, 0x0a
        /*0106*/ 	.short	(.L_121 - .L_120)
	.align		4
.L_120:
        /*0108*/ 	.word	index@(.nv.constant0._Z18periodic_search_k1fPKfS0_S0_iiiiPfS1_S1_PiS2_)
        /*010c*/ 	.short	0x0380
        /*010e*/ 	.short	0x0058


	//----- nvinfo : EIATTR_SW_WAR
	.align		4
.L_121:
        /*0110*/ 	.byte	0x04, 0x36
        /*0112*/ 	.short	(.L_123 - .L_122)
.L_122:
        /*0114*/ 	.word	0x00000008
.L_123:


//--------------------- .nv.info._Z11resample_k2PKdS0_PdS1_i --------------------------
	.section	.nv.info._Z11resample_k2PKdS0_PdS1_i,"",@"SHT_CUDA_INFO"
	.sectionflags	@""
	.align	4


	//----- nvinfo : EIATTR_CUDA_API_VERSION
	.align		4
        /*0000*/ 	.byte	0x04, 0x37
        /*0002*/ 	.short	(.L_125 - .L_124)
.L_124:
        /*0004*/ 	.word	0x00000082


	//----- nvinfo : EIATTR_KPARAM_INFO
	.align		4
.L_125:
        /*0008*/ 	.byte	0x04, 0x17
        /*000a*/ 	.short	(.L_127 - .L_126)
.L_126:
        /*000c*/ 	.word	0x00000000
        /*0010*/ 	.short	0x0004
        /*0012*/ 	.short	0x0020
        /*0014*/ 	.byte	0x00, 0xf0, 0x11, 0x00


	//----- nvinfo : EIATTR_KPARAM_INFO
	.align		4
.L_127:
        /*0018*/ 	.byte	0x04, 0x17
        /*001a*/ 	.short	(.L_129 - .L_128)
.L_128:
        /*001c*/ 	.word	0x00000000
        /*0020*/ 	.short	0x0003
        /*0022*/ 	.short	0x0018
        /*0024*/ 	.byte	0x00, 0xf5, 0x21, 0x00


	//----- nvinfo : EIATTR_KPARAM_INFO
	.align		4
.L_129:
        /*0028*/ 	.byte	0x04, 0x17
        /*002a*/ 	.short	(.L_131 - .L_130)
.L_130:
        /*002c*/ 	.word	0x00000000
        /*0030*/ 	.short	0x0002
        /*0032*/ 	.short	0x0010
        /*0034*/ 	.byte	0x00, 0xf5, 0x21, 0x00


	//----- nvinfo : EIATTR_KPARAM_INFO
	.align		4
.L_131:
        /*0038*/ 	.byte	0x04, 0x17
        /*003a*/ 	.short	(.L_133 - .L_132)
.L_132:
        /*003c*/ 	.word	0x00000000
        /*0040*/ 	.short	0x0001
        /*0042*/ 	.short	0x0008
        /*0044*/ 	.byte	0x00, 0xf5, 0x21, 0x00


	//----- nvinfo : EIATTR_KPARAM_INFO
	.align		4
.L_133:
        /*0048*/ 	.byte	0x04, 0x17
        /*004a*/ 	.short	(.L_135 - .L_134)
.L_134:
        /*004c*/ 	.word	0x00000000
        /*0050*/ 	.short	0x0000
        /*0052*/ 	.short	0x0000
        /*0054*/ 	.byte	0x00, 0xf5, 0x21, 0x00


	//----- nvinfo : EIATTR_SPARSE_MMA_MASK
	.align		4
.L_135:
        /*0058*/ 	.byte	0x03, 0x50
        /*005a*/ 	.short	0x0000


	//----- nvinfo : EIATTR_MAXREG_COUNT
	.align		4
        /*005c*/ 	.byte	0x03, 0x1b
        /*005e*/ 	.short	0x00ff


	//----- nvinfo : EIATTR_MERCURY_ISA_VERSION
	.align		4
        /*0060*/ 	.byte	0x03, 0x5f
        /*0062*/ 	.short	0x0101


	//----- nvinfo : EIATTR_VRC_CTA_INIT_COUNT
	.align		4
        /*0064*/ 	.byte	0x02, 0x4a
	.zero		1
	.zero		1


	//----- nvinfo : EIATTR_EXIT_INSTR_OFFSETS
	.align		4
        /*0068*/ 	.byte	0x04, 0x1c
        /*006a*/ 	.short	(.L_137 - .L_136)


	//   ....[0]....
.L_136:
        /*006c*/ 	.word	0x00000070


	//   ....[1]....
        /*0070*/ 	.word	0x00000390


	//----- nvinfo : EIATTR_CRS_STACK_SIZE
	.align		4
.L_137:
        /*0074*/ 	.byte	0x04, 0x1e
        /*0076*/ 	.short	(.L_139 - .L_138)
.L_138:
        /*0078*/ 	.word	0x00000000


	//----- nvinfo : EIATTR_CBANK_PARAM_SIZE
	.align		4
.L_139:
        /*007c*/ 	.byte	0x03, 0x19
        /*007e*/ 	.short	0x0024


	//----- nvinfo : EIATTR_PARAM_CBANK
	.align		4
        /*0080*/ 	.byte	0x04, 0x0a
        /*0082*/ 	.short	(.L_141 - .L_140)
	.align		4
.L_140:
        /*0084*/ 	.word	index@(.nv.constant0._Z11resample_k2PKdS0_PdS1_i)
        /*0088*/ 	.short	0x0380
        /*008a*/ 	.short	0x0024


	//----- nvinfo : EIATTR_SW_WAR
	.align		4
.L_141:
        /*008c*/ 	.byte	0x04, 0x36
        /*008e*/ 	.short	(.L_143 - .L_142)
.L_142:
        /*0090*/ 	.word	0x00000008
.L_143:


//--------------------- .nv.info._Z11resample_k1PKddS0_S0_iPdS1_ --------------------------
	.section	.nv.info._Z11resample_k1PKddS0_S0_iPdS1_,"",@"SHT_CUDA_INFO"
	.sectionflags	@""
	.align	4


	//----- nvinfo : EIATTR_CUDA_API_VERSION
	.align		4
        /*0000*/ 	.byte	0x04, 0x37
        /*0002*/ 	.short	(.L_145 - .L_144)
.L_144:
        /*0004*/ 	.word	0x00000082


	//----- nvinfo : EIATTR_KPARAM_INFO
	.align		4
.L_145:
        /*0008*/ 	.byte	0x04, 0x17
        /*000a*/ 	.short	(.L_147 - .L_146)
.L_146:
        /*000c*/ 	.word	0x00000000
        /*0010*/ 	.short	0x0006
        /*0012*/ 	.short	0x0030
        /*0014*/ 	.byte	0x00, 0xf5, 0x21, 0x00


	//----- nvinfo : EIATTR_KPARAM_INFO
	.align		4
.L_147:
        /*0018*/ 	.byte	0x04, 0x17
        /*001a*/ 	.short	(.L_149 - .L_148)
.L_148:
        /*001c*/ 	.word	0x00000000
        /*0020*/ 	.short	0x0005
        /*0022*/ 	.short	0x0028
        /*0024*/ 	.byte	0x00, 0xf5, 0x21, 0x00


	//----- nvinfo : EIATTR_KPARAM_INFO
	.align		4
.L_149:
        /*0028*/ 	.byte	0x04, 0x17
        /*002a*/ 	.short	(.L_151 - .L_150)
.L_150:
        /*002c*/ 	.word	0x00000000
        /*0030*/ 	.short	0x0004
        /*0032*/ 	.short	0x0020
        /*0034*/ 	.byte	0x00, 0xf0, 0x11, 0x00


	//----- nvinfo : EIATTR_KPARAM_INFO
	.align		4
.L_151:
        /*0038*/ 	.byte	0x04, 0x17
        /*003a*/ 	.short	(.L_153 - .L_152)
.L_152:
        /*003c*/ 	.word	0x00000000
        /*0040*/ 	.short	0x0003
        /*0042*/ 	.short	0x0018
        /*0044*/ 	.byte	0x00, 0xf5, 0x21, 0x00


	//----- nvinfo : EIATTR_KPARAM_INFO
	.align		4
.L_153:
        /*0048*/ 	.byte	0x04, 0x17
        /*004a*/ 	.short	(.L_155 - .L_154)
.L_154:
        /*004c*/ 	.word	0x00000000
        /*0050*/ 	.short	0x0002
        /*0052*/ 	.short	0x0010
        /*0054*/ 	.byte	0x00, 0xf5, 0x21, 0x00


	//----- nvinfo : EIATTR_KPARAM_INFO
	.align		4
.L_155:
        /*0058*/ 	.byte	0x04, 0x17
        /*005a*/ 	.short	(.L_157 - .L_156)
.L_156:
        /*005c*/ 	.word	0x00000000
        /*0060*/ 	.short	0x0001
        /*0062*/ 	.short	0x0008
        /*0064*/ 	.byte	0x00, 0xf0, 0x21, 0x00


	//----- nvinfo : EIATTR_KPARAM_INFO
	.align		4
.L_157:
        /*0068*/ 	.byte	0x04, 0x17
        /*006a*/ 	.short	(.L_159 - .L_158)
.L_158:
        /*006c*/ 	.word	0x00000000
        /*0070*/ 	.short	0x0000
        /*0072*/ 	.short	0x0000
        /*0074*/ 	.byte	0x00, 0xf5, 0x21, 0x00


	//----- nvinfo : EIATTR_SPARSE_MMA_MASK
	.align		4
.L_159:
        /*0078*/ 	.byte	0x03, 0x50
        /*007a*/ 	.short	0x0000


	//----- nvinfo : EIATTR_MAXREG_COUNT
	.align		4
        /*007c*/ 	.byte	0x03, 0x1b
        /*007e*/ 	.short	0x00ff


	//----- nvinfo : EIATTR_MERCURY_ISA_VERSION
	.align		4
        /*0080*/ 	.byte	0x03, 0x5f
        /*0082*/ 	.short	0x0101


	//----- nvinfo : EIATTR_VRC_CTA_INIT_COUNT
	.align		4
        /*0084*/ 	.byte	0x02, 0x4a
	.zero		1
	.zero		1


	//----- nvinfo : EIATTR_EXIT_INSTR_OFFSETS
	.align		4
        /*0088*/ 	.byte	0x04, 0x1c
        /*008a*/ 	.short	(.L_161 - .L_160)


	//   ....[0]....
.L_160:
        /*008c*/ 	.word	0x00000070


	//   ....[1]....
        /*0090*/ 	.word	0x000000d0


	//   ....[2]....
        /*0094*/ 	.word	0x00000440


	//----- nvinfo : EIATTR_CRS_STACK_SIZE
	.align		4
.L_161:
        /*0098*/ 	.byte	0x04, 0x1e
        /*009a*/ 	.short	(.L_163 - .L_162)
.L_162:
        /*009c*/ 	.word	0x00000000


	//----- nvinfo : EIATTR_CBANK_PARAM_SIZE
	.align		4
.L_163:
        /*00a0*/ 	.byte	0x03, 0x19
        /*00a2*/ 	.short	0x0038


	//----- nvinfo : EIATTR_PARAM_CBANK
	.align		4
        /*00a4*/ 	.byte	0x04, 0x0a
        /*00a6*/ 	.short	(.L_165 - .L_164)
	.align		4
.L_164:
        /*00a8*/ 	.word	index@(.nv.constant0._Z11resample_k1PKddS0_S0_iPdS1_)
        /*00ac*/ 	.short	0x0380
        /*00ae*/ 	.short	0x0038


	//----- nvinfo : EIATTR_SW_WAR
	.align		4
.L_165:
        /*00b0*/ 	.byte	0x04, 0x36
        /*00b2*/ 	.short	(.L_167 - .L_166)
.L_166:
        /*00b4*/ 	.word	0x00000008
.L_167:


//--------------------- .nv.info._Z18monotransit_searchPKfS0_S0_fiS0_iS0_ifiPfS1_S1_ --------------------------
	.section	.nv.info._Z18monotransit_searchPKfS0_S0_fiS0_iS0_ifiPfS1_S1_,"",@"SHT_CUDA_INFO"
	.sectionflags	@""
	.align	4


	//----- nvinfo : EIATTR_CUDA_API_VERSION
	.align		4
        /*0000*/ 	.byte	0x04, 0x37
        /*0002*/ 	.short	(.L_169 - .L_168)
.L_168:
        /*0004*/ 	.word	0x00000082


	//----- nvinfo : EIATTR_KPARAM_INFO
	.align		4
.L_169:
        /*0008*/ 	.byte	0x04, 0x17
        /*000a*/ 	.short	(.L_171 - .L_170)
.L_170:
        /*000c*/ 	.word	0x00000000
        /*0010*/ 	.short	0x000d
        /*0012*/ 	.short	0x0058
        /*0014*/ 	.byte	0x00, 0xf5, 0x21, 0x00


	//----- nvinfo : EIATTR_KPARAM_INFO
	.align		4
.L_171:
        /*0018*/ 	.byte	0x04, 0x17
        /*001a*/ 	.short	(.L_173 - .L_172)
.L_172:
        /*001c*/ 	.word	0x00000000
        /*0020*/ 	.short	0x000c
        /*0022*/ 	.short	0x0050
        /*0024*/ 	.byte	0x00, 0xf5, 0x21, 0x00


	//----- nvinfo : EIATTR_KPARAM_INFO
	.align		4
.L_173:
        /*0028*/ 	.byte	0x04, 0x17
        /*002a*/ 	.short	(.L_175 - .L_174)
.L_174:
        /*002c*/ 	.word	0x00000000
        /*0030*/ 	.short	0x000b
        /*0032*/ 	.short	0x0048
        /*0034*/ 	.byte	0x00, 0xf5, 0x21, 0x00


	//----- nvinfo : EIATTR_KPARAM_INFO
	.align		4
.L_175:
        /*0038*/ 	.byte	0x04, 0x17
        /*003a*/ 	.short	(.L_177 - .L_176)
.L_176:
        /*003c*/ 	.word	0x00000000
        /*0040*/ 	.short	0x000a
        /*0042*/ 	.short	0x0040
        /*0044*/ 	.byte	0x00, 0xf0, 0x11, 0x00


	//----- nvinfo : EIATTR_KPARAM_INFO
	.align		4
.L_177:
        /*0048*/ 	.byte	0x04, 0x17
        /*004a*/ 	.short	(.L_179 - .L_178)
.L_178:
        /*004c*/ 	.word	0x00000000
        /*0050*/ 	.short	0x0009
        /*0052*/ 	.short	0x003c
        /*0054*/ 	.byte	0x00, 0xf0, 0x11, 0x00


	//----- nvinfo : EIATTR_KPARAM_INFO
	.align		4
.L_179:
        /*0058*/ 	.byte	0x04, 0x17
        /*005a*/ 	.short	(.L_181 - .L_180)
.L_180:
        /*005c*/ 	.word	0x00000000
        /*0060*/ 	.short	0x0008
        /*0062*/ 	.short	0x0038
        /*0064*/ 	.byte	0x00, 0xf0, 0x11, 0x00


	//----- nvinfo : EIATTR_KPARAM_INFO
	.align		4
.L_181:
        /*0068*/ 	.byte	0x04, 0x17
        /*006a*/ 	.short	(.L_183 - .L_182)
.L_182:
        /*006c*/ 	.word	0x00000000
        /*0070*/ 	.short	0x0007
        /*0072*/ 	.short	0x0030
        /*0074*/ 	.byte	0x00, 0xf5, 0x21, 0x00


	//----- nvinfo : EIATTR_KPARAM_INFO
	.align		4
.L_183:
        /*0078*/ 	.byte	0x04, 0x17
        /*007a*/ 	.short	(.L_185 - .L_184)
.L_184:
        /*007c*/ 	.word	0x00000000
        /*0080*/ 	.short	0x0006
        /*0082*/ 	.short	0x0028
        /*0084*/ 	.byte	0x00, 0xf0, 0x11, 0x00


	//----- nvinfo : EIATTR_KPARAM_INFO
	.align		4
.L_185:
        /*0088*/ 	.byte	0x04, 0x17
        /*008a*/ 	.short	(.L_187 - .L_186)
.L_186:
        /*008c*/ 	.word	0x00000000
        /*0090*/ 	.short	0x0005
        /*0092*/ 	.short	0x0020
        /*0094*/ 	.byte	0x00, 0xf5, 0x21, 0x00


	//----- nvinfo : EIATTR_KPARAM_INFO
	.align		4
.L_187:
        /*0098*/ 	.byte	0x04, 0x17
        /*009a*/ 	.short	(.L_189 - .L_188)
.L_188:
        /*009c*/ 	.word	0x00000000
        /*00a0*/ 	.short	0x0004
        /*00a2*/ 	.short	0x001c
        /*00a4*/ 	.byte	0x00, 0xf0, 0x11, 0x00


	//----- nvinfo : EIATTR_KPARAM_INFO
	.align		4
.L_189:
        /*00a8*/ 	.byte	0x04, 0x17
        /*00aa*/ 	.short	(.L_191 - .L_190)
.L_190:
        /*00ac*/ 	.word	0x00000000
        /*00b0*/ 	.short	0x0003
        /*00b2*/ 	.short	0x0018
        /*00b4*/ 	.byte	0x00, 0xf0, 0x11, 0x00


	//----- nvinfo : EIATTR_KPARAM_INFO
	.align		4
.L_191:
        /*00b8*/ 	.byte	0x04, 0x17
        /*00ba*/ 	.short	(.L_193 - .L_192)
.L_192:
        /*00bc*/ 	.word	0x00000000
        /*00c0*/ 	.short	0x0002
        /*00c2*/ 	.short	0x0010
        /*00c4*/ 	.byte	0x00, 0xf5, 0x21, 0x00


	//----- nvinfo : EIATTR_KPARAM_INFO
	.align		4
.L_193:
        /*00c8*/ 	.byte	0x04, 0x17
        /*00ca*/ 	.short	(.L_195 - .L_194)
.L_194:
        /*00cc*/ 	.word	0x00000000
        /*00d0*/ 	.short	0x0001
        /*00d2*/ 	.short	0x0008
        /*00d4*/ 	.byte	0x00, 0xf5, 0x21, 0x00


	//----- nvinfo : EIATTR_KPARAM_INFO
	.align		4
.L_195:
        /*00d8*/ 	.byte	0x04, 0x17
        /*00da*/ 	.short	(.L_197 - .L_196)
.L_196:
        /*00dc*/ 	.word	0x00000000
        /*00e0*/ 	.short	0x0000
        /*00e2*/ 	.short	0x0000
        /*00e4*/ 	.byte	0x00, 0xf5, 0x21, 0x00


	//----- nvinfo : EIATTR_SPARSE_MMA_MASK
	.align		4
.L_197:
        /*00e8*/ 	.byte	0x03, 0x50
        /*00ea*/ 	.short	0x0000


	//----- nvinfo : EIATTR_MAXREG_COUNT
	.align		4
        /*00ec*/ 	.byte	0x03, 0x1b
        /*00ee*/ 	.short	0x00ff


	//----- nvinfo : EIATTR_NUM_BARRIERS
	.align		4
        /*00f0*/ 	.byte	0x02, 0x4c
        /*00f2*/ 	.byte	0x01
	.zero		1


	//----- nvinfo : EIATTR_MERCURY_ISA_VERSION
	.align		4
        /*00f4*/ 	.byte	0x03, 0x5f
        /*00f6*/ 	.short	0x0101


	//----- nvinfo : EIATTR_VRC_CTA_INIT_COUNT
	.align		4
        /*00f8*/ 	.byte	0x02, 0x4a
	.zero		1
	.zero		1


	//----- nvinfo : EIATTR_EXIT_INSTR_OFFSETS
	.align		4
        /*00fc*/ 	.byte	0x04, 0x1c
        /*00fe*/ 	.short	(.L_199 - .L_198)


	//   ....[0]....
.L_198:
        /*0100*/ 	.word	0x000001d0


	//   ....[1]....
        /*0104*/ 	.word	0x00000330


	//   ....[2]....
        /*0108*/ 	.word	0x00001600


	//----- nvinfo : EIATTR_CRS_STACK_SIZE
	.align		4
.L_199:
        /*010c*/ 	.byte	0x04, 0x1e
        /*010e*/ 	.short	(.L_201 - .L_200)
.L_200:
        /*0110*/ 	.word	0x00000000


	//----- nvinfo : EIATTR_CBANK_PARAM_SIZE
	.align		4
.L_201:
        /*0114*/ 	.byte	0x03, 0x19
        /*0116*/ 	.short	0x0060


	//----- nvinfo : EIATTR_PARAM_CBANK
	.align		4
        /*0118*/ 	.byte	0x04, 0x0a
        /*011a*/ 	.short	(.L_203 - .L_202)
	.align		4
.L_202:
        /*011c*/ 	.word	index@(.nv.constant0._Z18monotransit_searchPKfS0_S0_fiS0_iS0_ifiPfS1_S1_)
        /*0120*/ 	.short	0x0380
        /*0122*/ 	.short	0x0060


	//----- nvinfo : EIATTR_SW_WAR
	.align		4
.L_203:
        /*0124*/ 	.byte	0x04, 0x36
        /*0126*/ 	.short	(.L_205 - .L_204)
.L_204:
        /*0128*/ 	.word	0x00000008
.L_205:


//--------------------- .nv.info._Z12detrender_k1PKfS0_S0_ffiS0_iS0_ifiPf --------------------------
	.section	.nv.info._Z12detrender_k1PKfS0_S0_ffiS0_iS0_ifiPf,"",@"SHT_CUDA_INFO"
	.sectionflags	@""
	.align	4


	//----- nvinfo : EIATTR_CUDA_API_VERSION
	.align		4
        /*0000*/ 	.byte	0x04, 0x37
        /*0002*/ 	.short	(.L_207 - .L_206)
.L_206:
        /*0004*/ 	.word	0x00000082


	//----- nvinfo : EIATTR_KPARAM_INFO
	.align		4
.L_207:
        /*0008*/ 	.byte	0x04, 0x17
        /*000a*/ 	.short	(.L_209 - .L_208)
.L_208:
        /*000c*/ 	.word	0x00000000
        /*0010*/ 	.short	0x000c
        /*0012*/ 	.short	0x0050
        /*0014*/ 	.byte	0x00, 0xf5, 0x21, 0x00


	//----- nvinfo : EIATTR_KPARAM_INFO
	.align		4
.L_209:
        /*0018*/ 	.byte	0x04, 0x17
        /*001a*/ 	.short	(.L_211 - .L_210)
.L_210:
        /*001c*/ 	.word	0x00000000
        /*0020*/ 	.short	0x000b
        /*0022*/ 	.short	0x0048
        /*0024*/ 	.byte	0x00, 0xf0, 0x11, 0x00


	//----- nvinfo : EIATTR_KPARAM_INFO
	.align		4
.L_211:
        /*0028*/ 	.byte	0x04, 0x17
        /*002a*/ 	.short	(.L_213 - .L_212)
.L_212:
        /*002c*/ 	.word	0x00000000
        /*0030*/ 	.short	0x000a
        /*0032*/ 	.short	0x0044
        /*0034*/ 	.byte	0x00, 0xf0, 0x11, 0x00


	//----- nvinfo : EIATTR_KPARAM_INFO
	.align		4
.L_213:
        /*0038*/ 	.byte	0x04, 0x17
        /*003a*/ 	.short	(.L_215 - .L_214)
.L_214:
        /*003c*/ 	.word	0x00000000
        /*0040*/ 	.short	0x0009
        /*0042*/ 	.short	0x0040
        /*0044*/ 	.byte	0x00, 0xf0, 0x11, 0x00


	//----- nvinfo : EIATTR_KPARAM_INFO
	.align		4
.L_215:
        /*0048*/ 	.byte	0x04, 0x17
        /*004a*/ 	.short	(.L_217 - .L_216)
.L_216:
        /*004c*/ 	.word	0x00000000
        /*0050*/ 	.short	0x0008
        /*0052*/ 	.short	0x0038
        /*0054*/ 	.byte	0x00, 0xf5, 0x21, 0x00


	//----- nvinfo : EIATTR_KPARAM_INFO
	.align		4
.L_217:
        /*0058*/ 	.byte	0x04, 0x17
        /*005a*/ 	.short	(.L_219 - .L_218)
.L_218:
        /*005c*/ 	.word	0x00000000
        /*0060*/ 	.short	0x0007
        /*0062*/ 	.short	0x0030
        /*0064*/ 	.byte	0x00, 0xf0, 0x11, 0x00


	//----- nvinfo : EIATTR_KPARAM_INFO
	.align		4
.L_219:
        /*0068*/ 	.byte	0x04, 0x17
        /*006a*/ 	.short	(.L_221 - .L_220)
.L_220:
        /*006c*/ 	.word	0x00000000
        /*0070*/ 	.short	0x0006
        /*0072*/ 	.short	0x0028
        /*0074*/ 	.byte	0x00, 0xf5, 0x21, 0x00


	//----- nvinfo : EIATTR_KPARAM_INFO
	.align		4
.L_221:
        /*0078*/ 	.byte	0x04, 0x17
        /*007a*/ 	.short	(.L_223 - .L_222)
.L_222:
        /*007c*/ 	.word	0x00000000
        /*0080*/ 	.short	0x0005
        /*0082*/ 	.short	0x0020
        /*0084*/ 	.byte	0x00, 0xf0, 0x11, 0x00


	//----- nvinfo : EIATTR_KPARAM_INFO
	.align		4
.L_223:
        /*0088*/ 	.byte	0x04, 0x17
        /*008a*/ 	.short	(.L_225 - .L_224)
.L_224:
        /*008c*/ 	.word	0x00000000
        /*0090*/ 	.short	0x0004
        /*0092*/ 	.short	0x001c
        /*0094*/ 	.byte	0x00, 0xf0, 0x11, 0x00


	//----- nvinfo : EIATTR_KPARAM_INFO
	.align		4
.L_225:
        /*0098*/ 	.byte	0x04, 0x17
        /*009a*/ 	.short	(.L_227 - .L_226)
.L_226:
        /*009c*/ 	.word	0x00000000
        /*00a0*/ 	.short	0x0003
        /*00a2*/ 	.short	0x0018
        /*00a4*/ 	.byte	0x00, 0xf0, 0x11, 0x00


	//----- nvinfo : EIATTR_KPARAM_INFO
	.align		4
.L_227:
        /*00a8*/ 	.byte	0x04, 0x17
        /*00aa*/ 	.short	(.L_229 - .L_228)
.L_228:
        /*00ac*/ 	.word	0x00000000
        /*00b0*/ 	.short	0x0002
        /*00b2*/ 	.short	0x0010
        /*00b4*/ 	.byte	0x00, 0xf5, 0x21, 0x00


	//----- nvinfo : EIATTR_KPARAM_INFO
	.align		4
.L_229:
        /*00b8*/ 	.byte	0x04, 0x17
        /*00ba*/ 	.short	(.L_231 - .L_230)
.L_230:
        /*00bc*/ 	.word	0x00000000
        /*00c0*/ 	.short	0x0001
        /*00c2*/ 	.short	0x0008
        /*00c4*/ 	.byte	0x00, 0xf5, 0x21, 0x00


	//----- nvinfo : EIATTR_KPARAM_INFO
	.align		4
.L_231:
        /*00c8*/ 	.byte	0x04, 0x17
        /*00ca*/ 	.short	(.L_233 - .L_232)
.L_232:
        /*00cc*/ 	.word	0x00000000
        /*00d0*/ 	.short	0x0000
        /*00d2*/ 	.short	0x0000
        /*00d4*/ 	.byte	0x00, 0xf5, 0x21, 0x00


	//----- nvinfo : EIATTR_SPARSE_MMA_MASK
	.align		4
.L_233:
        /*00d8*/ 	.byte	0x03, 0x50
        /*00da*/ 	.short	0x0000


	//----- nvinfo : EIATTR_MAXREG_COUNT
	.align		4
        /*00dc*/ 	.byte	0x03, 0x1b
        /*00de*/ 	.short	0x00ff


	//----- nvinfo : EIATTR_NUM_BARRIERS
	.align		4
        /*00e0*/ 	.byte	0x02, 0x4c
        /*00e2*/ 	.byte	0x01
	.zero		1


	//----- nvinfo : EIATTR_MERCURY_ISA_VERSION
	.align		4
        /*00e4*/ 	.byte	0x03, 0x5f
        /*00e6*/ 	.short	0x0101


	//----- nvinfo : EIATTR_VRC_CTA_INIT_COUNT
	.align		4
        /*00e8*/ 	.byte	0x02, 0x4a
	.zero		1
	.zero		1


	//----- nvinfo : EIATTR_EXIT_INSTR_OFFSETS
	.align		4
        /*00ec*/ 	.byte	0x04, 0x1c
        /*00ee*/ 	.short	(.L_235 - .L_234)


	//   ....[0]....
.L_234:
        /*00f0*/ 	.word	0x00000200


	//   ....[1]....
        /*00f4*/ 	.word	0x000005e0


	//   ....[2]....
        /*00f8*/ 	.word	0x00004d00


	//----- nvinfo : EIATTR_CRS_STACK_SIZE
	.align		4
.L_235:
        /*00fc*/ 	.byte	0x04, 0x1e
        /*00fe*/ 	.short	(.L_237 - .L_236)
.L_236:
        /*0100*/ 	.word	0x00000000


	//----- nvinfo : EIATTR_CBANK_PARAM_SIZE
	.align		4
.L_237:
        /*0104*/ 	.byte	0x03, 0x19
        /*0106*/ 	.short	0x0058


	//----- nvinfo : EIATTR_PARAM_CBANK
	.align		4
        /*0108*/ 	.byte	0x04, 0x0a
        /*010a*/ 	.short	(.L_239 - .L_238)
	.align		4
.L_238:
        /*010c*/ 	.word	index@(.nv.constant0._Z12detrender_k1PKfS0_S0_ffiS0_iS0_ifiPf)
        /*0110*/ 	.short	0x0380
        /*0112*/ 	.short	0x0058


	//----- nvinfo : EIATTR_SW_WAR
	.align		4
.L_239:
        /*0114*/ 	.byte	0x04, 0x36
        /*0116*/ 	.short	(.L_241 - .L_240)
.L_240:
        /*0118*/ 	.word	0x00000008
.L_241:


//--------------------- .nv.callgraph             --------------------------
	.section	.nv.callgraph,"",@"SHT_CUDA_CALLGRAPH"
	.align	4
	.sectionentsize	8
	.align		4
        /*0000*/ 	.word	0x00000000
	.align		4
        /*0004*/ 	.word	0xffffffff
	.align		4
        /*0008*/ 	.word	0x00000000
	.align		4
        /*000c*/ 	.word	0xfffffffe
	.align		4
        /*0010*/ 	.word	0x00000000
	.align		4
        /*0014*/ 	.word	0xfffffffd
	.align		4
        /*0018*/ 	.word	0x00000000
	.align		4
        /*001c*/ 	.word	0xfffffffc


//--------------------- .text._Z18periodic_search_k2PKfS0_S0_PKiS2_PfS3_S3_PiS4_i --------------------------
	.section	.text._Z18periodic_search_k2PKfS0_S0_PKiS2_PfS3_S3_PiS4_i,"ax",@progbits
	.align	128
        .global         _Z18periodic_search_k2PKfS0_S0_PKiS2_PfS3_S3_PiS4_i
        .type           _Z18periodic_search_k2PKfS0_S0_PKiS2_PfS3_S3_PiS4_i,@function
        .size           _Z18periodic_search_k2PKfS0_S0_PKiS2_PfS3_S3_PiS4_i,(.L_x_198 - _Z18periodic_search_k2PKfS0_S0_PKiS2_PfS3_S3_PiS4_i)
        .other          _Z18periodic_search_k2PKfS0_S0_PKiS2_PfS3_S3_PiS4_i,@"STO_CUDA_ENTRY STV_DEFAULT"
_Z18periodic_search_k2PKfS0_S0_PKiS2_PfS3_S3_PiS4_i:
.text._Z18periodic_search_k2PKfS0_S0_PKiS2_PfS3_S3_PiS4_i:
[----:B------:R-:W-:Y:S01]  /*0000*/  LDC R1, c[0x0][0x37c] ;  /* 0x0000df00ff017b82 */ /* 0x000fe20000000800 */
[----:B------:R-:W0:Y:S07]  /*0010*/  S2R R10, SR_TID.X ;  /* 0x00000000000a7919 */ /* 0x000e2e0000002100 */
[----:B------:R-:W1:Y:S01]  /*0020*/  S2UR UR5, SR_CgaCtaId ;  /* 0x00000000000579c3 */ /* 0x000e620000008800 */
[----:B------:R-:W-:Y:S01]  /*0030*/  UMOV UR4, 0x400 ;  /* 0x0000040000047882 */ /* 0x000fe20000000000 */
[----:B------:R-:W2:Y:S01]  /*0040*/  LDCU UR6, c[0x0][0x3d0] ;  /* 0x00007a00ff0677ac */ /* 0x000ea20008000800 */
[----:B------:R-:W-:-:S05]  /*0050*/  IMAD.MOV.U32 R3, RZ, RZ, 0x7fc00000 ;  /* 0x7fc00000ff037424 */ /* 0x000fca00078e00ff */
[----:B------:R-:W3:Y:S01]  /*0060*/  LDC R13, c[0x0][0x360] ;  /* 0x0000d800ff0d7b82 */ /* 0x000ee20000000800 */
[----:B--2---:R-:W-:Y:S02]  /*0070*/  UISETP.GE.AND UP0, UPT, UR6, URZ, UPT ;  /* 0x000000ff0600728c */ /* 0x004fe4000bf06270 */
[----:B-1----:R-:W-:-:S06]  /*0080*/  ULEA UR4, UR5, UR4, 0x18 ;  /* 0x0000000405047291 */ /* 0x002fcc000f8ec0ff */
[----:B0-----:R-:W-:Y:S01]  /*0090*/  LEA R0, R10, UR4, 0x2 ;  /* 0x000000040a007c11 */ /* 0x001fe2000f8e10ff */
[----:B---3--:R-:W-:-:S04]  /*00a0*/  IMAD.MOV.U32 R7, RZ, RZ, R13 ;  /* 0x000000ffff077224 */ /* 0x008fc800078e000d */
[----:B------:R-:W0:Y:S01]  /*00b0*/  LDCU.64 UR4, c[0x0][0x358] ;  /* 0x00006b00ff0477ac */ /* 0x000e220008000a00 */
[----:B------:R-:W-:Y:S01]  /*00c0*/  IMAD R6, R13, 0x4, R0 ;  /* 0x000000040d067824 */ /* 0x000fe200078e0200 */
[----:B------:R1:W-:Y:S04]  /*00d0*/  STS [R0], R3 ;  /* 0x0000000300007388 */ /* 0x0003e80000000800 */
[----:B------:R1:W-:Y:S01]  /*00e0*/  STS [R6], R3 ;  /* 0x0000000306007388 */ /* 0x0003e20000000800 */
[----:B------:R-:W-:Y:S05]  /*00f0*/  BRA.U !UP0, `(.L_x_0) ;  /* 0x00000001087c7547 */ /* 0x000fea000b800000 */
[----:B------:R-:W2:Y:S01]  /*0100*/  LDC R12, c[0x0][0x3d0] ;  /* 0x0000f400ff0c7b82 */ /* 0x000ea20000000800 */
[----:B------:R-:W-:Y:S01]  /*0110*/  BSSY.RECONVERGENT B0, `(.L_x_0) ;  /* 0x000001d000007945 */ /* 0x000fe20003800200 */
[----:B------:R-:W-:Y:S02]  /*0120*/  IMAD.MOV.U32 R8, RZ, RZ, RZ ;  /* 0x000000ffff087224 */ /* 0x000fe400078e00ff */
[----:B------:R-:W-:-:S04]  /*0130*/  IMAD.MOV.U32 R9, RZ, RZ, 0x7fc00000 ;  /* 0x7fc00000ff097424 */ /* 0x000fc800078e00ff */
[----:B-1----:R-:W1:Y:S03]  /*0140*/  LDC.64 R2, c[0x0][0x380] ;  /* 0x0000e000ff027b82 */ /* 0x002e660000000a00 */
.L_x_7:
[----:B-1----:R-:W-:-:S05]  /*0150*/  IMAD.IADD R11, R10, 0x1, R8 ;  /* 0x000000010a0b7824 */ /* 0x002fca00078e0208 */
[----:B--2---:R-:W-:-:S13]  /*0160*/  ISETP.GE.AND P0, PT, R11, R12, PT ;  /* 0x0000000c0b00720c */ /* 0x004fda0003f06270 */
[----:B0-----:R-:W-:Y:S05]  /*0170*/  @P0 BRA `(.L_x_1) ;  /* 0x0000000000580947 */ /* 0x001fea0003800000 */
[----:B------:R-:W-:Y:S01]  /*0180*/  FSETP.NAN.AND P0, PT, |R9|, |R9|, PT ;  /* 0x400000090900720b */ /* 0x000fe20003f08200 */
[----:B------:R-:W-:Y:S04]  /*0190*/  BSSY.RECONVERGENT B1, `(.L_x_2) ;  /* 0x0000011000017945 */ /* 0x000fe80003800200 */
[----:B------:R-:W-:Y:S08]  /*01a0*/  BSSY.RELIABLE B2, `(.L_x_3) ;  /* 0x000000b000027945 */ /* 0x000ff00003800100 */
[----:B------:R-:W-:Y:S05]  /*01b0*/  @!P0 BRA `(.L_x_4) ;  /* 0x00000000000c8947 */ /* 0x000fea0003800000 */
[----:B-1----:R-:W-:-:S06]  /*01c0*/  IMAD.WIDE R4, R11, 0x4, R2 ;  /* 0x000000040b047825 */ /* 0x002fcc00078e0202 */
[----:B0-----:R0:W5:Y:S01]  /*01d0*/  LDG.E R5, desc[UR4][R4.64] ;  /* 0x0000000404057981 */ /* 0x001162000c1e1900 */
[----:B------:R-:W-:Y:S05]  /*01e0*/  BRA `(.L_x_5) ;  /* 0x0000000000187947 */ /* 0x000fea0003800000 */
.L_x_4:
[----:B-1----:R-:W-:-:S06]  /*01f0*/  IMAD.WIDE R4, R11, 0x4, R2 ;  /* 0x000000040b047825 */ /* 0x002fcc00078e0202 */
[----:B0-----:R-:W2:Y:S02]  /*0200*/  LDG.E R5, desc[UR4][R4.64] ;  /* 0x0000000404057981 */ /* 0x001ea4000c1e1900 */
[----:B--2---:R-:W-:-:S04]  /*0210*/  FSETP.NAN.AND P0, PT, |R5|, |R5|, PT ;  /* 0x400000050500720b */ /* 0x004fc80003f08200 */
[----:B------:R-:W-:-:S13]  /*0220*/  FSETP.LEU.OR P0, PT, R5, R9, P0 ;  /* 0x000000090500720b */ /* 0x000fda000070b400 */
[----:B------:R-:W-:Y:S05]  /*0230*/  @P0 BREAK.RELIABLE B2 ;  /* 0x0000000000020942 */ /* 0x000fea0003800100 */
[----:B------:R-:W-:Y:S05]  /*0240*/  @P0 BRA `(.L_x_6) ;  /* 0x0000000000140947 */ /* 0x000fea0003800000 */
.L_x_5:
[----:B------:R-:W-:Y:S05]  /*0250*/  BSYNC.RELIABLE B2 ;  /* 0x0000000000027941 */ /* 0x000fea0003800100 */
.L_x_3:
[----:B------:R-:W-:Y:S01]  /*0260*/  I2FP.F32.S32 R11, R11 ;  /* 0x0000000b000b7245 */ /* 0x000fe20000201400 */
[----:B-----5:R1:W-:Y:S01]  /*0270*/  STS [R0], R5 ;  /* 0x0000000500007388 */ /* 0x0203e20000000800 */
[----:B------:R-:W-:-:S03]  /*0280*/  IMAD.MOV.U32 R9, RZ, RZ, R5 ;  /* 0x000000ffff097224 */ /* 0x000fc600078e0005 */
[----:B------:R1:W-:Y:S04]  /*0290*/  STS [R6], R11 ;  /* 0x0000000b06007388 */ /* 0x0003e80000000800 */
.L_x_6:
[----:B------:R-:W-:Y:S05]  /*02a0*/  BSYNC.RECONVERGENT B1 ;  /* 0x0000000000017941 */ /* 0x000fea0003800200 */
.L_x_2:
[----:B------:R-:W-:-:S05]  /*02b0*/  IMAD.IADD R8, R7, 0x1, R8 ;  /* 0x0000000107087824 */ /* 0x000fca00078e0208 */
[----:B------:R-:W-:-:S13]  /*02c0*/  ISETP.GT.AND P0, PT, R8, R12, PT ;  /* 0x0000000c0800720c */ /* 0x000fda0003f04270 */
[----:B------:R-:W-:Y:S05]  /*02d0*/  @!P0 BRA `(.L_x_7) ;  /* 0xfffffffc009c8947 */ /* 0x000fea000383ffff */
.L_x_1:
[----:B0-----:R-:W-:Y:S05]  /*02e0*/  BSYNC.RECONVERGENT B0 ;  /* 0x0000000000007941 */ /* 0x001fea0003800200 */
.L_x_0:
[----:B------:R-:W-:Y:S01]  /*02f0*/  BAR.SYNC.DEFER_BLOCKING 0x0 ;  /* 0x0000000000007b1d */ /* 0x000fe20000010000 */
[----:B------:R-:W-:-:S13]  /*0300*/  ISETP.GE.U32.AND P0, PT, R7, 0x2, PT ;  /* 0x000000020700780c */ /* 0x000fda0003f06070 */
[----:B------:R-:W-:Y:S05]  /*0310*/  @!P0 BRA `(.L_x_8) ;  /* 0x00000000004c8947 */ /* 0x000fea0003800000 */
.L_x_11:
[--C-:B------:R-:W-:Y:S01]  /*0320*/  IMAD.MOV.U32 R4, RZ, RZ, R7.reuse ;  /* 0x000000ffff047224 */ /* 0x100fe200078e0007 */
[----:B------:R-:W-:Y:S01]  /*0330*/  SHF.R.U32.HI R7, RZ, 0x1, R7 ;  /* 0x00000001ff077819 */ /* 0x000fe20000011607 */
[----:B------:R-:W-:Y:S03]  /*0340*/  BSSY.RECONVERGENT B0, `(.L_x_9) ;  /* 0x000000d000007945 */ /* 0x000fe60003800200 */
[----:B------:R-:W-:-:S13]  /*0350*/  ISETP.GE.U32.AND P0, PT, R10, R7, PT ;  /* 0x000000070a00720c */ /* 0x000fda0003f06070 */
[----:B--2---:R-:W-:Y:S05]  /*0360*/  @P0 BRA `(.L_x_10) ;  /* 0x0000000000280947 */ /* 0x004fea0003800000 */
[----:B------:R-:W-:Y:S01]  /*0370*/  IMAD R8, R7, 0x4, R0 ;  /* 0x0000000407087824 */ /* 0x000fe200078e0200 */
[----:B-1----:R-:W-:Y:S04]  /*0380*/  LDS R2, [R0] ;  /* 0x0000000000027984 */ /* 0x002fe80000000800 */
[----:B------:R-:W1:Y:S02]  /*0390*/  LDS R5, [R8] ;  /* 0x0000000008057984 */ /* 0x000e640000000800 */
[----:B-1----:R-:W-:-:S04]  /*03a0*/  FSETP.NAN.AND P0, PT, |R5|, |R5|, PT ;  /* 0x400000050500720b */ /* 0x002fc80003f08200 */
[----:B------:R-:W-:-:S04]  /*03b0*/  FSETP.LEU.OR P0, PT, R5, R2, P0 ;  /* 0x000000020500720b */ /* 0x000fc8000070b400 */
[----:B------:R-:W-:-:S13]  /*03c0*/  FSETP.NUM.AND P0, PT, |R2|, |R2|, P0 ;  /* 0x400000020200720b */ /* 0x000fda0000707200 */
[----:B------:R-:W-:Y:S01]  /*03d0*/  @!P0 IMAD R2, R13, 0x4, R8 ;  /* 0x000000040d028824 */ /* 0x000fe200078e0208 */
[----:B------:R-:W-:Y:S04]  /*03e0*/  @!P0 STS [R0], R5 ;  /* 0x0000000500008388 */ /* 0x000fe80000000800 */
[----:B------:R-:W1:Y:S04]  /*03f0*/  @!P0 LDS R3, [R2] ;  /* 0x0000000002038984 */ /* 0x000e680000000800 */
[----:B-1----:R2:W-:Y:S02]  /*0400*/  @!P0 STS [R6], R3 ;  /* 0x0000000306008388 */ /* 0x0025e40000000800 */
.L_x_10:
[----:B0-----:R-:W-:Y:S05]  /*0410*/  BSYNC.RECONVERGENT B0 ;  /* 0x0000000000007941 */ /* 0x001fea0003800200 */
.L_x_9:
[----:B------:R-:W-:Y:S01]  /*0420*/  BAR.SYNC.DEFER_BLOCKING 0x0 ;  /* 0x0000000000007b1d */ /* 0x000fe20000010000 */
[----:B------:R-:W-:-:S13]  /*0430*/  ISETP.GT.U32.AND P0, PT, R4, 0x3, PT ;  /* 0x000000030400780c */ /* 0x000fda0003f04070 */
[----:B------:R-:W-:Y:S05]  /*0440*/  @P0 BRA `(.L_x_11) ;  /* 0xfffffffc00b40947 */ /* 0x000fea000383ffff */
.L_x_8:
[----:B-12---:R-:W1:Y:S01]  /*0450*/  S2R R3, SR_CgaCtaId ;  /* 0x0000000000037919 */ /* 0x006e620000008800 */
[----:B------:R-:W-:Y:S01]  /*0460*/  MOV R0, 0x400 ;  /* 0x0000040000007802 */ /* 0x000fe20000000f00 */
[----:B------:R-:W2:Y:S01]  /*0470*/  LDCU.128 UR8, c[0x0][0x380] ;  /* 0x00007000ff0877ac */ /* 0x000ea20008000c00 */
[----:B------:R-:W3:Y:S01]  /*0480*/  LDC.64 R4, c[0x0][0x3b0] ;  /* 0x0000ec00ff047b82 */ /* 0x000ee20000000a00 */
[----:B------:R-:W4:Y:S01]  /*0490*/  LDCU.64 UR6, c[0x0][0x3a0] ;  /* 0x00007400ff0677ac */ /* 0x000f220008000a00 */
[----:B-1----:R-:W-:-:S05]  /*04a0*/  LEA R0, R3, R0, 0x18 ;  /* 0x0000000003007211 */ /* 0x002fca00078ec0ff */
[----:B------:R-:W-:-:S06]  /*04b0*/  IMAD R0, R13, 0x4, R0 ;  /* 0x000000040d007824 */ /* 0x000fcc00078e0200 */
[----:B------:R-:W1:Y:S02]  /*04c0*/  LDS R0, [R0] ;  /* 0x0000000000007984 */ /* 0x000e640000000800 */
[----:B-1----:R-:W1:Y:S02]  /*04d0*/  F2I.S64 R2, R0 ;  /* 0x0000000000027311 */ /* 0x002e640000201900 */
[--C-:B-1----:R-:W-:Y:S02]  /*04e0*/  SHF.R.S64 R14, RZ, 0x1e, R2.reuse ;  /* 0x0000001eff0e7819 */ /* 0x102fe40000001002 */
[----:B------:R-:W-:Y:S02]  /*04f0*/  SHF.R.S32.HI R16, RZ, 0x1e, R2 ;  /* 0x0000001eff107819 */ /* 0x000fe40000011402 */
[----:B--2---:R-:W-:-:S04]  /*0500*/  IADD3 R6, P0, PT, R14, UR8, RZ ;  /* 0x000000080e067c10 */ /* 0x004fc8000ff1e0ff */
[----:B------:R-:W-:-:S05]  /*0510*/  IADD3.X R7, PT, PT, R16, UR9, RZ, P0, !PT ;  /* 0x0000000910077c10 */ /* 0x000fca00087fe4ff */
[----:B0-----:R-:W2:Y:S01]  /*0520*/  LDG.E R15, desc[UR4][R6.64] ;  /* 0x00000004060f7981 */ /* 0x001ea2000c1e1900 */
[----:B------:R-:W2:Y:S01]  /*0530*/  LDC.64 R2, c[0x0][0x3a8] ;  /* 0x0000ea00ff027b82 */ /* 0x000ea20000000a00 */
[----:B------:R-:W-:-:S04]  /*0540*/  IADD3 R8, P0, PT, R14, UR10, RZ ;  /* 0x0000000a0e087c10 */ /* 0x000fc8000ff1e0ff */
[----:B------:R-:W-:Y:S01]  /*0550*/  IADD3.X R9, PT, PT, R16, UR11, RZ, P0, !PT ;  /* 0x0000000b10097c10 */ /* 0x000fe200087fe4ff */
[----:B------:R-:W0:Y:S01]  /*0560*/  LDCU.128 UR8, c[0x0][0x390] ;  /* 0x00007200ff0877ac */ /* 0x000e220008000c00 */
[----:B--2---:R1:W-:Y:S04]  /*0570*/  STG.E desc[UR4][R2.64], R15 ;  /* 0x0000000f02007986 */ /* 0x0043e8000c101904 */
[----:B------:R-:W3:Y:S01]  /*0580*/  LDG.E R17, desc[UR4][R8.64] ;  /* 0x0000000408117981 */ /* 0x000ee2000c1e1900 */
[----:B0-----:R-:W-:-:S04]  /*0590*/  IADD3 R10, P0, PT, R14, UR8, RZ ;  /* 0x000000080e0a7c10 */ /* 0x001fc8000ff1e0ff */
[----:B------:R-:W-:Y:S01]  /*05a0*/  IADD3.X R11, PT, PT, R16, UR9, RZ, P0, !PT ;  /* 0x00000009100b7c10 */ /* 0x000fe200087fe4ff */
[----:B------:R-:W0:Y:S01]  /*05b0*/  LDC.64 R6, c[0x0][0x3b8] ;  /* 0x0000ee00ff067b82 */ /* 0x000e220000000a00 */
[----:B------:R-:W-:Y:S01]  /*05c0*/  IADD3 R12, P0, PT, R14, UR10, RZ ;  /* 0x0000000a0e0c7c10 */ /* 0x000fe2000ff1e0ff */
[----:B---3--:R2:W-:Y:S04]  /*05d0*/  STG.E desc[UR4][R4.64], R17 ;  /* 0x0000001104007986 */ /* 0x0085e8000c101904 */
[----:B------:R-:W0:Y:S01]  /*05e0*/  LDG.E R11, desc[UR4][R10.64] ;  /* 0x000000040a0b7981 */ /* 0x000e22000c1e1900 */
[----:B------:R-:W-:Y:S01]  /*05f0*/  IADD3.X R13, PT, PT, R16, UR11, RZ, P0, !PT ;  /* 0x0000000b100d7c10 */ /* 0x000fe200087fe4ff */
[----:B-1----:R-:W1:Y:S01]  /*0600*/  LDC.64 R2, c[0x0][0x3c0] ;  /* 0x0000f000ff027b82 */ /* 0x002e620000000a00 */
[----:B----4-:R-:W-:Y:S01]  /*0610*/  IADD3 R8, P0, PT, R14, UR6, RZ ;  /* 0x000000060e087c10 */ /* 0x010fe2000ff1e0ff */
[----:B0-----:R-:W-:Y:S04]  /*0620*/  STG.E desc[UR4][R6.64], R11 ;  /* 0x0000000b06007986 */ /* 0x001fe8000c101904 */
[----:B------:R-:W1:Y:S01]  /*0630*/  LDG.E R13, desc[UR4][R12.64] ;  /* 0x000000040c0d7981 */ /* 0x000e62000c1e1900 */
[----:B------:R-:W-:Y:S01]  /*0640*/  IADD3.X R9, PT, PT, R16, UR7, RZ, P0, !PT ;  /* 0x0000000710097c10 */ /* 0x000fe200087fe4ff */
[----:B--2---:R-:W0:Y:S02]  /*0650*/  LDC.64 R4, c[0x0][0x3c8] ;  /* 0x0000f200ff047b82 */ /* 0x004e240000000a00 */
[----:B-1----:R-:W-:Y:S04]  /*0660*/  STG.E desc[UR4][R2.64], R13 ;  /* 0x0000000d02007986 */ /* 0x002fe8000c101904 */
[----:B------:R-:W0:Y:S04]  /*0670*/  LDG.E R9, desc[UR4][R8.64] ;  /* 0x0000000408097981 */ /* 0x000e28000c1e1900 */
[----:B0-----:R-:W-:Y:S01]  /*0680*/  STG.E desc[UR4][R4.64], R9 ;  /* 0x0000000904007986 */ /* 0x001fe2000c101904 */
[----:B------:R-:W-:Y:S05]  /*0690*/  EXIT ;  /* 0x000000000000794d */ /* 0x000fea0003800000 */
.L_x_12:
[----:B------:R-:W-:-:S00]  /*06a0*/  BRA `(.L_x_12) ;  /* 0xfffffffc00fc7947 */ /* 0x000fc0000383ffff */
[----:B------:R-:W-:-:S00]  /*06b0*/  NOP ;  /* 0x0000000000007918 */ /* 0x000fc00000000000 */
        /* <DEDUP_REMOVED lines=12> */
.L_x_198:


//--------------------- .text._Z18periodic_search_k1fPKfS0_S0_iiiiPfS1_S1_PiS2_ --------------------------
	.section	.text._Z18periodic_search_k1fPKfS0_S0_iiiiPfS1_S1_PiS2_,"ax",@progbits
	.align	128
        .global         _Z18periodic_search_k1fPKfS0_S0_iiiiPfS1_S1_PiS2_
        .type           _Z18periodic_search_k1fPKfS0_S0_iiiiPfS1_S1_PiS2_,@function
        .size           _Z18periodic_search_k1fPKfS0_S0_iiiiPfS1_S1_PiS2_,(.L_x_189 - _Z18periodic_search_k1fPKfS0_S0_iiiiPfS1_S1_PiS2_)
        .other          _Z18periodic_search_k1fPKfS0_S0_iiiiPfS1_S1_PiS2_,@"STO_CUDA_ENTRY STV_DEFAULT"
_Z18periodic_search_k1fPKfS0_S0_iiiiPfS1_S1_PiS2_:
.text._Z18periodic_search_k1fPKfS0_S0_iiiiPfS1_S1_PiS2_:
[----:B------:R-:W-:Y:S01]  /*0000*/  LDC R1, c[0x0][0x37c] ;  /* 0x0000df00ff017b82 */ /* 0x000fe20000000800 */
[----:B------:R-:W0:Y:S07]  /*0010*/  S2R R10, SR_TID.X ;  /* 0x00000000000a7919 */ /* 0x000e2e0000002100 */
[----:B------:R-:W1:Y:S01]  /*0020*/  S2UR UR5, SR_CgaCtaId ;  /* 0x00000000000579c3 */ /* 0x000e620000008800 */
[----:B------:R-:W-:Y:S01]  /*0030*/  UMOV UR4, 0x400 ;  /* 0x0000040000047882 */ /* 0x000fe20000000000 */
[----:B------:R-:W2:Y:S01]  /*0040*/  LDCU UR9, c[0x0][0x3ac] ;  /* 0x00007580ff0977ac */ /* 0x000ea20008000800 */
[----:B------:R-:W3:Y:S01]  /*0050*/  S2R R12, SR_CTAID.Y ;  /* 0x00000000000c7919 */ /* 0x000ee20000002600 */
[----:B------:R-:W-:Y:S01]  /*0060*/  IMAD.MOV.U32 R0, RZ, RZ, 0x7fc00000 ;  /* 0x7fc00000ff007424 */ /* 0x000fe200078e00ff */
[----:B------:R-:W-:Y:S01]  /*0070*/  PLOP3.LUT P0, PT, PT, PT, PT, 0x8, 0x80 ;  /* 0x000000000080781c */ /* 0x000fe20003f0e170 */
[----:B------:R-:W4:Y:S01]  /*0080*/  LDCU UR8, c[0x0][0x3a4] ;  /* 0x00007480ff0877ac */ /* 0x000f220008000800 */
[----:B------:R-:W3:Y:S01]  /*0090*/  S2R R3, SR_TID.Y ;  /* 0x0000000000037919 */ /* 0x000ee20000002200 */
[----:B------:R-:W5:Y:S01]  /*00a0*/  LDC R11, c[0x0][0x360] ;  /* 0x0000d800ff0b7b82 */ /* 0x000f620000000800 */
[----:B------:R-:W-:Y:S01]  /*00b0*/  IMAD.MOV.U32 R19, RZ, RZ, RZ ;  /* 0x000000ffff137224 */ /* 0x000fe200078e00ff */
[----:B------:R-:W3:Y:S01]  /*00c0*/  LDCU UR7, c[0x0][0x364] ;  /* 0x00006c80ff0777ac */ /* 0x000ee20008000800 */
[----:B------:R-:W-:-:S05]  /*00d0*/  IMAD.MOV.U32 R2, RZ, RZ, RZ ;  /* 0x000000ffff027224 */ /* 0x000fca00078e00ff */
[----:B------:R-:W4:Y:S01]  /*00e0*/  S2UR UR6, SR_CTAID.X ;  /* 0x00000000000679c3 */ /* 0x000f220000002500 */
[----:B--2---:R-:W-:Y:S02]  /*00f0*/  UISETP.GE.AND UP0, UPT, UR9, 0x1, UPT ;  /* 0x000000010900788c */ /* 0x004fe4000bf06270 */
[----:B-1----:R-:W-:-:S06]  /*0100*/  ULEA UR4, UR5, UR4, 0x18 ;  /* 0x0000000405047291 */ /* 0x002fcc000f8ec0ff */
[----:B0-----:R-:W-:Y:S01]  /*0110*/  LEA R14, R10, UR4, 0x2 ;  /* 0x000000040a0e7c11 */ /* 0x001fe2000f8e10ff */
[----:B-----5:R-:W-:-:S04]  /*0120*/  IMAD.MOV.U32 R17, RZ, RZ, R11 ;  /* 0x000000ffff117224 */ /* 0x020fc800078e000b */
[----:B------:R-:W0:Y:S01]  /*0130*/  LDCU.64 UR4, c[0x0][0x358] ;  /* 0x00006b00ff0477ac */ /* 0x000e220008000a00 */
[----:B------:R-:W-:Y:S01]  /*0140*/  IMAD R13, R11, 0x4, R14 ;  /* 0x000000040b0d7824 */ /* 0x000fe200078e020e */
[----:B------:R1:W-:Y:S01]  /*0150*/  STS [R14], R0 ;  /* 0x000000000e007388 */ /* 0x0003e20000000800 */
[----:B---3--:R-:W-:-:S03]  /*0160*/  IMAD R16, R12, UR7, R3 ;  /* 0x000000070c107c24 */ /* 0x008fc6000f8e0203 */
[----:B------:R1:W-:Y:S01]  /*0170*/  STS [R13], R0 ;  /* 0x000000000d007388 */ /* 0x0003e20000000800 */
[----:B----4-:R-:W-:Y:S02]  /*0180*/  IMAD R15, R11, UR6, R10 ;  /* 0x000000060b0f7c24 */ /* 0x010fe4000f8e020a */
[----:B------:R-:W-:Y:S01]  /*0190*/  VIADD R16, R16, UR8 ;  /* 0x0000000810107c36 */ /* 0x000fe20008000000 */
[----:B------:R-:W-:Y:S06]  /*01a0*/  BRA.U !UP0, `(.L_x_13) ;  /* 0x0000000108bc7547 */ /* 0x000fec000b800000 */
[----:B------:R-:W2:Y:S01]  /*01b0*/  LDC R9, c[0x0][0x3a0] ;  /* 0x0000e800ff097b82 */ /* 0x000ea20000000800 */
[----:B------:R-:W-:Y:S01]  /*01c0*/  HFMA2 R22, -RZ, RZ, 0, 0 ;  /* 0x00000000ff167431 */ /* 0x000fe200000001ff */
[----:B------:R-:W-:Y:S01]  /*01d0*/  BSSY.RECONVERGENT B0, `(.L_x_14) ;  /* 0x000002a000007945 */ /* 0x000fe20003800200 */
[----:B------:R-:W-:Y:S01]  /*01e0*/  IMAD.MOV.U32 R8, RZ, RZ, RZ ;  /* 0x000000ffff087224 */ /* 0x000fe200078e00ff */
[----:B------:R-:W-:Y:S01]  /*01f0*/  CS2R R18, SRZ ;  /* 0x0000000000127805 */ /* 0x000fe2000001ff00 */
[----:B------:R-:W3:Y:S03]  /*0200*/  LDCU UR7, c[0x0][0x380] ;  /* 0x00007000ff0777ac */ /* 0x000ee60008000800 */
[----:B------:R-:W4:Y:S01]  /*0210*/  LDC.64 R4, c[0x0][0x398] ;  /* 0x0000e600ff047b82 */ /* 0x000f220000000a00 */
[----:B------:R-:W0:Y:S07]  /*0220*/  LDCU UR8, c[0x0][0x3ac] ;  /* 0x00007580ff0877ac */ /* 0x000e2e0008000800 */
[----:B------:R-:W0:Y:S02]  /*0230*/  LDC.64 R6, c[0x0][0x390] ;  /* 0x0000e400ff067b82 */ /* 0x000e240000000a00 */
.L_x_21:
[----:B-1----:R-:W-:-:S05]  /*0240*/  I2FP.F32.U32 R0, R22 ;  /* 0x0000001600007245 */ /* 0x002fca0000201000 */
[----:B---3--:R-:W-:-:S04]  /*0250*/  FMUL R0, R0, UR7 ;  /* 0x0000000700007c20 */ /* 0x008fc80008400000 */
[----:B------:R-:W1:Y:S02]  /*0260*/  F2I.S64 R2, R0 ;  /* 0x0000000000027311 */ /* 0x000e640000201900 */
[----:B-1----:R-:W-:-:S05]  /*0270*/  IMAD.IADD R2, R15, 0x1, R2 ;  /* 0x000000010f027824 */ /* 0x002fca00078e0202 */
[----:B--2---:R-:W-:-:S13]  /*0280*/  ISETP.GE.AND P0, PT, R2, R9, PT ;  /* 0x000000090200720c */ /* 0x004fda0003f06270 */
[----:B------:R-:W-:Y:S05]  /*0290*/  @P0 BRA `(.L_x_15) ;  /* 0x0000000000740947 */ /* 0x000fea0003800000 */
[----:B------:R-:W-:-:S04]  /*02a0*/  IMAD R21, R16, R9, R2 ;  /* 0x0000000910157224 */ /* 0x000fc800078e0202 */
[----:B----4-:R-:W-:-:S05]  /*02b0*/  IMAD.WIDE R2, R21, 0x4, R4 ;  /* 0x0000000415027825 */ /* 0x010fca00078e0204 */
[----:B0-----:R-:W2:Y:S01]  /*02c0*/  LDG.E R23, desc[UR4][R2.64] ;  /* 0x0000000402177981 */ /* 0x001ea2000c1e1900 */
[----:B------:R-:W-:Y:S01]  /*02d0*/  BSSY.RECONVERGENT B1, `(.L_x_16) ;  /* 0x0000016000017945 */ /* 0x000fe20003800200 */
[----:B--2---:R-:W-:-:S13]  /*02e0*/  FSETP.NEU.AND P0, PT, |R23|, +INF , PT ;  /* 0x7f8000001700780b */ /* 0x004fda0003f0d200 */
[----:B------:R-:W-:Y:S05]  /*02f0*/  @!P0 BRA `(.L_x_17) ;  /* 0x00000000004c8947 */ /* 0x000fea0003800000 */
[----:B------:R-:W-:Y:S01]  /*0300*/  VIADD R0, R23, 0x1800000 ;  /* 0x0180000017007836 */ /* 0x000fe20000000000 */
[----:B------:R-:W-:Y:S04]  /*0310*/  BSSY.RECONVERGENT B2, `(.L_x_18) ;  /* 0x000000c000027945 */ /* 0x000fe80003800200 */
[----:B------:R-:W-:-:S04]  /*0320*/  LOP3.LUT R0, R0, 0x7f800000, RZ, 0xc0, !PT ;  /* 0x7f80000000007812 */ /* 0x000fc800078ec0ff */
[----:B------:R-:W-:-:S13]  /*0330*/  ISETP.GT.U32.AND P0, PT, R0, 0x1ffffff, PT ;  /* 0x01ffffff0000780c */ /* 0x000fda0003f04070 */
[----:B------:R-:W-:Y:S05]  /*0340*/  @P0 BRA `(.L_x_19) ;  /* 0x0000000000100947 */ /* 0x000fea0003800000 */
[----:B------:R-:W-:Y:S01]  /*0350*/  IMAD.MOV.U32 R0, RZ, RZ, R23 ;  /* 0x000000ffff007224 */ /* 0x000fe200078e0017 */
[----:B------:R-:W-:-:S07]  /*0360*/  MOV R20, 0x380 ;  /* 0x0000038000147802 */ /* 0x000fce0000000f00 */
[----:B------:R-:W-:Y:S05]  /*0370*/  CALL.REL.NOINC `($__internal_0_$__cuda_sm20_rcp_rn_f32_slowpath) ;  /* 0x0000000800847944 */ /* 0x000fea0003c00000 */
[----:B------:R-:W-:Y:S05]  /*0380*/  BRA `(.L_x_20) ;  /* 0x0000000000107947 */ /* 0x000fea0003800000 */
.L_x_19:
[----:B------:R-:W0:Y:S02]  /*0390*/  MUFU.RCP R0, R23 ;  /* 0x0000001700007308 */ /* 0x000e240000001000 */
[----:B0-----:R-:W-:-:S04]  /*03a0*/  FFMA R2, R23, R0, -1 ;  /* 0xbf80000017027423 */ /* 0x001fc80000000000 */
[----:B------:R-:W-:-:S04]  /*03b0*/  FADD.FTZ R3, -R2, -RZ ;  /* 0x800000ff02037221 */ /* 0x000fc80000010100 */
[----:B------:R-:W-:-:S07]  /*03c0*/  FFMA R0, R0, R3, R0 ;  /* 0x0000000300007223 */ /* 0x000fce0000000000 */
.L_x_20:
[----:B------:R-:W-:Y:S05]  /*03d0*/  BSYNC.RECONVERGENT B2 ;  /* 0x0000000000027941 */ /* 0x000fea0003800200 */
.L_x_18:
[----:B------:R-:W-:-:S06]  /*03e0*/  IMAD.WIDE R2, R21, 0x4, R6 ;  /* 0x0000000415027825 */ /* 0x000fcc00078e0206 */
[----:B------:R-:W2:Y:S01]  /*03f0*/  LDG.E R2, desc[UR4][R2.64] ;  /* 0x0000000402027981 */ /* 0x000ea2000c1e1900 */
[----:B------:R-:W-:Y:S01]  /*0400*/  FADD R8, R8, R0 ;  /* 0x0000000008087221 */ /* 0x000fe20000000000 */
[----:B------:R-:W-:Y:S02]  /*0410*/  VIADD R18, R18, 0x1 ;  /* 0x0000000112127836 */ /* 0x000fe40000000000 */
[----:B--2---:R-:W-:-:S07]  /*0420*/  FFMA R19, R2, R0, R19 ;  /* 0x0000000002137223 */ /* 0x004fce0000000013 */
.L_x_17:
[----:B------:R-:W-:Y:S05]  /*0430*/  BSYNC.RECONVERGENT B1 ;  /* 0x0000000000017941 */ /* 0x000fea0003800200 */
.L_x_16:
[----:B------:R-:W-:-:S05]  /*0440*/  VIADD R22, R22, 0x1 ;  /* 0x0000000116167836 */ /* 0x000fca0000000000 */
[----:B------:R-:W-:-:S13]  /*0450*/  ISETP.NE.AND P0, PT, R22, UR8, PT ;  /* 0x0000000816007c0c */ /* 0x000fda000bf05270 */
[----:B------:R-:W-:Y:S05]  /*0460*/  @P0 BRA `(.L_x_21) ;  /* 0xfffffffc00740947 */ /* 0x000fea000383ffff */
.L_x_15:
[----:B0-----:R-:W-:Y:S05]  /*0470*/  BSYNC.RECONVERGENT B0 ;  /* 0x0000000000007941 */ /* 0x001fea0003800200 */
.L_x_14:
[----:B------:R-:W-:Y:S01]  /*0480*/  ISETP.NE.AND P0, PT, R18, RZ, PT ;  /* 0x000000ff1200720c */ /* 0x000fe20003f05270 */
[----:B------:R-:W-:-:S12]  /*0490*/  IMAD.MOV.U32 R2, RZ, RZ, R8 ;  /* 0x000000ffff027224 */ /* 0x000fd800078e0008 */
.L_x_13:
[----:B----4-:R-:W1:Y:S01]  /*04a0*/  MUFU.RCP R5, R2 ;  /* 0x0000000200057308 */ /* 0x010e620000001000 */
[----:B------:R-:W2:Y:S01]  /*04b0*/  LDCU UR7, c[0x0][0x380] ;  /* 0x00007000ff0777ac */ /* 0x000ea20008000800 */
[----:B------:R-:W-:Y:S01]  /*04c0*/  I2FP.F32.S32 R3, R15 ;  /* 0x0000000f00037245 */ /* 0x000fe20000201400 */
[----:B------:R-:W-:Y:S01]  /*04d0*/  BSSY.RECONVERGENT B0, `(.L_x_22) ;  /* 0x0000011000007945 */ /* 0x000fe20003800200 */
[----:B------:R-:W3:Y:S04]  /*04e0*/  LDCU.64 UR8, c[0x0][0x3a8] ;  /* 0x00007500ff0877ac */ /* 0x000ee80008000a00 */
[----:B------:R-:W4:Y:S01]  /*04f0*/  FCHK P1, R19, R2 ;  /* 0x0000000213007302 */ /* 0x000f220000020000 */
[----:B-1----:R-:W-:Y:S01]  /*0500*/  FFMA R0, R5, -R2, 1 ;  /* 0x3f80000005007423 */ /* 0x002fe20000000802 */
[----:B--2---:R-:W-:-:S03]  /*0510*/  FSETP.LTU.AND P0, PT, R3, UR7, P0 ;  /* 0x0000000703007c0b */ /* 0x004fc60008709000 */
[----:B------:R-:W-:Y:S01]  /*0520*/  FFMA R0, R5, R0, R5 ;  /* 0x0000000005007223 */ /* 0x000fe20000000005 */
[----:B---3--:R-:W-:Y:S01]  /*0530*/  ISETP.LE.AND P0, PT, R16, UR8, P0 ;  /* 0x0000000810007c0c */ /* 0x008fe20008703270 */
[----:B------:R-:W-:Y:S02]  /*0540*/  UISETP.GE.AND UP0, UPT, UR9, 0x1, UPT ;  /* 0x000000010900788c */ /* 0x000fe4000bf06270 */
[----:B------:R-:W-:-:S04]  /*0550*/  FFMA R3, R0, R19, RZ ;  /* 0x0000001300037223 */ /* 0x000fc800000000ff */
[----:B------:R-:W-:-:S04]  /*0560*/  FFMA R18, R3, -R2, R19 ;  /* 0x8000000203127223 */ /* 0x000fc80000000013 */
[----:B------:R-:W-:Y:S01]  /*0570*/  FFMA R18, R0, R18, R3 ;  /* 0x0000001200127223 */ /* 0x000fe20000000003 */
[----:B----4-:R-:W-:Y:S06]  /*0580*/  @!P1 BRA `(.L_x_23) ;  /* 0x0000000000149947 */ /* 0x010fec0003800000 */
[----:B------:R-:W-:Y:S01]  /*0590*/  MOV R0, R19 ;  /* 0x0000001300007202 */ /* 0x000fe20000000f00 */
[----:B------:R-:W-:Y:S01]  /*05a0*/  IMAD.MOV.U32 R3, RZ, RZ, R2 ;  /* 0x000000ffff037224 */ /* 0x000fe200078e0002 */
[----:B------:R-:W-:-:S07]  /*05b0*/  MOV R22, 0x5d0 ;  /* 0x000005d000167802 */ /* 0x000fce0000000f00 */
[----:B0-----:R-:W-:Y:S05]  /*05c0*/  CALL.REL.NOINC `($__internal_1_$__cuda_sm3x_div_rn_noftz_f32_slowpath) ;  /* 0x0000000800c87944 */ /* 0x001fea0003c00000 */
[----:B------:R-:W-:-:S07]  /*05d0*/  IMAD.MOV.U32 R18, RZ, RZ, R0 ;  /* 0x000000ffff127224 */ /* 0x000fce00078e0000 */
.L_x_23:
[----:B0-----:R-:W-:Y:S05]  /*05e0*/  BSYNC.RECONVERGENT B0 ;  /* 0x0000000000007941 */ /* 0x001fea0003800200 */
.L_x_22:
[----:B------:R-:W-:Y:S02]  /*05f0*/  CS2R R4, SRZ ;  /* 0x0000000000047805 */ /* 0x000fe4000001ff00 */
[----:B------:R-:W-:Y:S01]  /*0600*/  CS2R R6, SRZ ;  /* 0x0000000000067805 */ /* 0x000fe2000001ff00 */
[----:B------:R-:W-:Y:S06]  /*0610*/  BRA.U !UP0, `(.L_x_24) ;  /* 0x0000000108cc7547 */ /* 0x000fec000b800000 */
[----:B------:R-:W0:Y:S01]  /*0620*/  LDC R19, c[0x0][0x3a0] ;  /* 0x0000e800ff137b82 */ /* 0x000e220000000800 */
[----:B------:R-:W-:Y:S01]  /*0630*/  BSSY.RECONVERGENT B0, `(.L_x_25) ;  /* 0x000002e000007945 */ /* 0x000fe20003800200 */
[----:B------:R-:W-:Y:S01]  /*0640*/  CS2R R20, SRZ ;  /* 0x0000000000147805 */ /* 0x000fe2000001ff00 */
[----:B------:R-:W-:Y:S01]  /*0650*/  IMAD.MOV.U32 R26, RZ, RZ, RZ ;  /* 0x000000ffff1a7224 */ /* 0x000fe200078e00ff */
[----:B------:R-:W1:Y:S04]  /*0660*/  LDCU UR7, c[0x0][0x380] ;  /* 0x00007000ff0777ac */ /* 0x000e680008000800 */
[----:B------:R-:W2:Y:S01]  /*0670*/  LDC.64 R8, c[0x0][0x398] ;  /* 0x0000e600ff087b82 */ /* 0x000ea20000000a00 */
[----:B------:R-:W3:Y:S07]  /*0680*/  LDCU UR8, c[0x0][0x3ac] ;  /* 0x00007580ff0877ac */ /* 0x000eee0008000800 */
[----:B------:R-:W4:Y:S08]  /*0690*/  LDC.64 R6, c[0x0][0x390] ;  /* 0x0000e400ff067b82 */ /* 0x000f300000000a00 */
[----:B-1----:R-:W0:Y:S02]  /*06a0*/  LDC.64 R4, c[0x0][0x388] ;  /* 0x0000e200ff047b82 */ /* 0x002e240000000a00 */
.L_x_31:
[----:B------:R-:W-:-:S05]  /*06b0*/  I2FP.F32.U32 R0, R26 ;  /* 0x0000001a00007245 */ /* 0x000fca0000201000 */
[----:B------:R-:W-:-:S04]  /*06c0*/  FMUL R0, R0, UR7 ;  /* 0x0000000700007c20 */ /* 0x000fc80008400000 */
[----:B------:R-:W1:Y:S02]  /*06d0*/  F2I.S64 R22, R0 ;  /* 0x0000000000167311 */ /* 0x000e640000201900 */
[----:B-1----:R-:W-:-:S05]  /*06e0*/  IMAD.IADD R22, R15, 0x1, R22 ;  /* 0x000000010f167824 */ /* 0x002fca00078e0216 */
[----:B0-----:R-:W-:-:S13]  /*06f0*/  ISETP.GE.AND P1, PT, R22, R19, PT ;  /* 0x000000131600720c */ /* 0x001fda0003f26270 */
[----:B------:R-:W-:Y:S05]  /*0700*/  @P1 BRA `(.L_x_26) ;  /* 0x0000000000801947 */ /* 0x000fea0003800000 */
[----:B------:R-:W-:-:S04]  /*0710*/  IMAD R3, R16, R19, R22 ;  /* 0x0000001310037224 */ /* 0x000fc800078e0216 */
[----:B--2---:R-:W-:-:S05]  /*0720*/  IMAD.WIDE R22, R3, 0x4, R8 ;  /* 0x0000000403167825 */ /* 0x004fca00078e0208 */
[----:B------:R-:W2:Y:S01]  /*0730*/  LDG.E R29, desc[UR4][R22.64] ;  /* 0x00000004161d7981 */ /* 0x000ea2000c1e1900 */
[----:B------:R-:W-:Y:S01]  /*0740*/  BSSY.RECONVERGENT B1, `(.L_x_27) ;  /* 0x0000019000017945 */ /* 0x000fe20003800200 */
[----:B--2---:R-:W-:-:S13]  /*0750*/  FSETP.NEU.AND P1, PT, |R29|, +INF , PT ;  /* 0x7f8000001d00780b */ /* 0x004fda0003f2d200 */
[----:B------:R-:W-:Y:S05]  /*0760*/  @!P1 BRA `(.L_x_28) ;  /* 0x0000000000589947 */ /* 0x000fea0003800000 */
[----:B----4-:R-:W-:-:S06]  /*0770*/  IMAD.WIDE R24, R3, 0x4, R6 ;  /* 0x0000000403187825 */ /* 0x010fcc00078e0206 */
[----:B------:R-:W2:Y:S01]  /*0780*/  LDG.E R25, desc[UR4][R24.64] ;  /* 0x0000000418197981 */ /* 0x000ea2000c1e1900 */
[----:B------:R-:W-:-:S06]  /*0790*/  IMAD.WIDE R22, R3, 0x4, R4 ;  /* 0x0000000403167825 */ /* 0x000fcc00078e0204 */
[----:B------:R-:W4:Y:S01]  /*07a0*/  LDG.E R22, desc[UR4][R22.64] ;  /* 0x0000000416167981 */ /* 0x000f22000c1e1900 */
[----:B------:R-:W0:Y:S01]  /*07b0*/  MUFU.RCP R3, R29 ;  /* 0x0000001d00037308 */ /* 0x000e220000001000 */
[----:B------:R-:W-:Y:S01]  /*07c0*/  BSSY.RECONVERGENT B2, `(.L_x_29) ;  /* 0x000000f000027945 */ /* 0x000fe20003800200 */
[----:B0-----:R-:W-:-:S04]  /*07d0*/  FFMA R28, -R29, R3, 1 ;  /* 0x3f8000001d1c7423 */ /* 0x001fc80000000103 */
[----:B------:R-:W-:Y:S01]  /*07e0*/  FFMA R3, R3, R28, R3 ;  /* 0x0000001c03037223 */ /* 0x000fe20000000003 */
[----:B--2---:R-:W-:-:S04]  /*07f0*/  FADD R0, R25, -R18 ;  /* 0x8000001219007221 */ /* 0x004fc80000000000 */
[----:B------:R-:W-:Y:S01]  /*0800*/  FMUL R0, R0, R0 ;  /* 0x0000000000007220 */ /* 0x000fe20000400000 */
[----:B----4-:R-:W-:-:S03]  /*0810*/  FADD R21, R21, R22 ;  /* 0x0000001615157221 */ /* 0x010fc60000000000 */
[----:B------:R-:W0:Y:S01]  /*0820*/  FCHK P1, R0, R29 ;  /* 0x0000001d00007302 */ /* 0x000e220000020000 */
[----:B------:R-:W-:-:S04]  /*0830*/  FFMA R28, R0, R3, RZ ;  /* 0x00000003001c7223 */ /* 0x000fc800000000ff */
[----:B------:R-:W-:-:S04]  /*0840*/  FFMA R27, -R29, R28, R0 ;  /* 0x0000001c1d1b7223 */ /* 0x000fc80000000100 */
[----:B------:R-:W-:Y:S01]  /*0850*/  FFMA R3, R3, R27, R28 ;  /* 0x0000001b03037223 */ /* 0x000fe2000000001c */
[----:B0-----:R-:W-:Y:S06]  /*0860*/  @!P1 BRA `(.L_x_30) ;  /* 0x0000000000109947 */ /* 0x001fec0003800000 */
[----:B------:R-:W-:Y:S01]  /*0870*/  IMAD.MOV.U32 R3, RZ, RZ, R29 ;  /* 0x000000ffff037224 */ /* 0x000fe200078e001d */
[----:B------:R-:W-:-:S07]  /*0880*/  MOV R22, 0x8a0 ;  /* 0x000008a000167802 */ /* 0x000fce0000000f00 */
[----:B---3--:R-:W-:Y:S05]  /*0890*/  CALL.REL.NOINC `($__internal_1_$__cuda_sm3x_div_rn_noftz_f32_slowpath) ;  /* 0x0000000800147944 */ /* 0x008fea0003c00000 */
[----:B------:R-:W-:-:S07]  /*08a0*/  IMAD.MOV.U32 R3, RZ, RZ, R0 ;  /* 0x000000ffff037224 */ /* 0x000fce00078e0000 */
.L_x_30:
[----:B---3--:R-:W-:Y:S05]  /*08b0*/  BSYNC.RECONVERGENT B2 ;  /* 0x0000000000027941 */ /* 0x008fea0003800200 */
.L_x_29:
[----:B------:R-:W-:-:S07]  /*08c0*/  FADD R20, R20, R3 ;  /* 0x0000000314147221 */ /* 0x000fce0000000000 */
.L_x_28:
[----:B---3--:R-:W-:Y:S05]  /*08d0*/  BSYNC.RECONVERGENT B1 ;  /* 0x0000000000017941 */ /* 0x008fea0003800200 */
.L_x_27:
[----:B------:R-:W-:-:S04]  /*08e0*/  IADD3 R26, PT, PT, R26, 0x1, RZ ;  /* 0x000000011a1a7810 */ /* 0x000fc80007ffe0ff */
[----:B------:R-:W-:-:S13]  /*08f0*/  ISETP.NE.AND P1, PT, R26, UR8, PT ;  /* 0x000000081a007c0c */ /* 0x000fda000bf25270 */
[----:B------:R-:W-:Y:S05]  /*0900*/  @P1 BRA `(.L_x_31) ;  /* 0xfffffffc00681947 */ /* 0x000fea000383ffff */
.L_x_26:
[----:B---3--:R-:W-:Y:S05]  /*0910*/  BSYNC.RECONVERGENT B0 ;  /* 0x0000000000007941 */ /* 0x008fea0003800200 */
.L_x_25:
[----:B----4-:R-:W0:Y:S08]  /*0920*/  F2F.F64.F32 R6, R20 ;  /* 0x0000001400067310 */ /* 0x010e300000201800 */
[----:B------:R1:W3:Y:S01]  /*0930*/  F2F.F64.F32 R4, R21 ;  /* 0x0000001500047310 */ /* 0x0002e20000201800 */
[----:B0-----:R-:W-:-:S11]  /*0940*/  DMUL R6, R6, 0.5 ;  /* 0x3fe0000006067828 */ /* 0x001fd60000000000 */
.L_x_24:
[----:B---3--:R-:W-:Y:S01]  /*0950*/  @P0 DADD R4, -R6, R4 ;  /* 0x0000000006040229 */ /* 0x008fe20000000104 */
[----:B------:R-:W-:-:S09]  /*0960*/  @P0 I2FP.F32.U32 R0, R10 ;  /* 0x0000000a00000245 */ /* 0x000fd20000201000 */
[----:B------:R-:W0:Y:S02]  /*0970*/  @P0 F2F.F32.F64 R5, R4 ;  /* 0x0000000400050310 */ /* 0x000e240000301000 */
[----:B0-----:R0:W-:Y:S04]  /*0980*/  @P0 STS [R14], R5 ;  /* 0x000000050e000388 */ /* 0x0011e80000000800 */
[----:B------:R0:W-:Y:S01]  /*0990*/  @P0 STS [R13], R0 ;  /* 0x000000000d000388 */ /* 0x0001e20000000800 */
[----:B------:R-:W-:-:S13]  /*09a0*/  ISETP.GE.U32.AND P0, PT, R17, 0x2, PT ;  /* 0x000000021100780c */ /* 0x000fda0003f06070 */
[----:B0-----:R-:W-:Y:S05]  /*09b0*/  @!P0 BRA `(.L_x_32) ;  /* 0x00000000004c8947 */ /* 0x001fea0003800000 */
.L_x_35:
[--C-:B------:R-:W-:Y:S01]  /*09c0*/  IMAD.MOV.U32 R3, RZ, RZ, R17.reuse ;  /* 0x000000ffff037224 */ /* 0x100fe200078e0011 */
[----:B------:R-:W-:Y:S01]  /*09d0*/  SHF.R.U32.HI R17, RZ, 0x1, R17 ;  /* 0x00000001ff117819 */ /* 0x000fe20000011611 */
[----:B------:R-:W-:Y:S03]  /*09e0*/  BSSY.RECONVERGENT B0, `(.L_x_33) ;  /* 0x000000d000007945 */ /* 0x000fe60003800200 */
[----:B------:R-:W-:-:S13]  /*09f0*/  ISETP.GE.U32.AND P0, PT, R10, R17, PT ;  /* 0x000000110a00720c */ /* 0x000fda0003f06070 */
[----:B0-----:R-:W-:Y:S05]  /*0a00*/  @P0 BRA `(.L_x_34) ;  /* 0x0000000000280947 */ /* 0x001fea0003800000 */
[----:B------:R-:W-:Y:S01]  /*0a10*/  IMAD R4, R17, 0x4, R14 ;  /* 0x0000000411047824 */ /* 0x000fe200078e020e */
[----:B------:R-:W-:Y:S04]  /*0a20*/  LDS R0, [R14] ;  /* 0x000000000e007984 */ /* 0x000fe80000000800 */
[----:B------:R-:W0:Y:S02]  /*0a30*/  LDS R5, [R4] ;  /* 0x0000000004057984 */ /* 0x000e240000000800 */
[----:B0-----:R-:W-:-:S04]  /*0a40*/  FSETP.NAN.AND P0, PT, |R5|, |R5|, PT ;  /* 0x400000050500720b */ /* 0x001fc80003f08200 */
[----:B------:R-:W-:-:S04]  /*0a50*/  FSETP.LEU.OR P0, PT, R5, R0, P0 ;  /* 0x000000000500720b */ /* 0x000fc8000070b400 */
[----:B------:R-:W-:-:S13]  /*0a60*/  FSETP.NUM.AND P0, PT, |R0|, |R0|, P0 ;  /* 0x400000000000720b */ /* 0x000fda0000707200 */
[----:B------:R-:W-:Y:S01]  /*0a70*/  @!P0 IMAD R0, R11, 0x4, R4 ;  /* 0x000000040b008824 */ /* 0x000fe200078e0204 */
[----:B------:R-:W-:Y:S05]  /*0a80*/  @!P0 STS [R14], R5 ;  /* 0x000000050e008388 */ /* 0x000fea0000000800 */
[----:B------:R-:W0:Y:S04]  /*0a90*/  @!P0 LDS R0, [R0] ;  /* 0x0000000000008984 */ /* 0x000e280000000800 */
[----:B0-----:R0:W-:Y:S02]  /*0aa0*/  @!P0 STS [R13], R0 ;  /* 0x000000000d008388 */ /* 0x0011e40000000800 */
.L_x_34:
[----:B------:R-:W-:Y:S05]  /*0ab0*/  BSYNC.RECONVERGENT B0 ;  /* 0x0000000000007941 */ /* 0x000fea0003800200 */
.L_x_33:
[----:B------:R-:W-:Y:S01]  /*0ac0*/  BAR.SYNC.DEFER_BLOCKING 0x0 ;  /* 0x0000000000007b1d */ /* 0x000fe20000010000 */
[----:B------:R-:W-:-:S13]  /*0ad0*/  ISETP.GT.U32.AND P0, PT, R3, 0x3, PT ;  /* 0x000000030300780c */ /* 0x000fda0003f04070 */
[----:B------:R-:W-:Y:S05]  /*0ae0*/  @P0 BRA `(.L_x_35) ;  /* 0xfffffffc00b40947 */ /* 0x000fea000383ffff */
.L_x_32:
[----:B------:R-:W3:Y:S01]  /*0af0*/  S2R R3, SR_CgaCtaId ;  /* 0x0000000000037919 */ /* 0x000ee20000008800 */
[----:B0-----:R-:W-:-:S04]  /*0b00*/  MOV R0, 0x400 ;  /* 0x0000040000007802 */ /* 0x001fc80000000f00 */
[----:B---3--:R-:W-:-:S05]  /*0b10*/  LEA R0, R3, R0, 0x18 ;  /* 0x0000000003007211 */ /* 0x008fca00078ec0ff */
[----:B------:R-:W-:-:S05]  /*0b20*/  IMAD R11, R11, 0x4, R0 ;  /* 0x000000040b0b7824 */ /* 0x000fca00078e0200 */
[----:B------:R-:W0:Y:S02]  /*0b30*/  LDS R4, [R11] ;  /* 0x000000000b047984 */ /* 0x000e240000000800 */
[----:B0-----:R-:W0:Y:S02]  /*0b40*/  F2I.S64 R4, R4 ;  /* 0x0000000400047311 */ /* 0x001e240000201900 */
[----:B0-----:R-:W-:-:S13]  /*0b50*/  ISETP.NE.AND P0, PT, R10, R4, PT ;  /* 0x000000040a00720c */ /* 0x001fda0003f05270 */
[----:B------:R-:W-:Y:S05]  /*0b60*/  @P0 EXIT ;  /* 0x000000000000094d */ /* 0x000fea0003800000 */
[----:B------:R-:W0:Y:S01]  /*0b70*/  LDS R3, [R14] ;  /* 0x000000000e037984 */ /* 0x000e220000000800 */
[----:B------:R-:W3:Y:S01]  /*0b80*/  LDC R5, c[0x0][0x370] ;  /* 0x0000dc00ff057b82 */ /* 0x000ee20000000800 */
[----:B------:R-:W-:Y:S01]  /*0b90*/  VIADD R0, R2, 0x1800000 ;  /* 0x0180000002007836 */ /* 0x000fe20000000000 */
[----:B------:R-:W-:Y:S04]  /*0ba0*/  BSSY.RECONVERGENT B0, `(.L_x_36) ;  /* 0x0000016000007945 */ /* 0x000fe80003800200 */
[----:B------:R-:W-:Y:S02]  /*0bb0*/  LOP3.LUT R0, R0, 0x7f800000, RZ, 0xc0, !PT ;  /* 0x7f80000000007812 */ /* 0x000fe400078ec0ff */
[----:B------:R-:W4:Y:S02]  /*0bc0*/  LDC.64 R6, c[0x0][0x3b0] ;  /* 0x0000ec00ff067b82 */ /* 0x000f240000000a00 */
[----:B------:R-:W-:-:S06]  /*0bd0*/  ISETP.GT.U32.AND P0, PT, R0, 0x1ffffff, PT ;  /* 0x01ffffff0000780c */ /* 0x000fcc0003f04070 */
[----:B--2---:R-:W2:Y:S01]  /*0be0*/  LDC.64 R8, c[0x0][0x3b8] ;  /* 0x0000ee00ff087b82 */ /* 0x004ea20000000a00 */
[----:B---3--:R-:W-:-:S07]  /*0bf0*/  IMAD R12, R12, R5, UR6 ;  /* 0x000000060c0c7e24 */ /* 0x008fce000f8e0205 */
[----:B------:R-:W3:Y:S01]  /*0c00*/  LDC.64 R4, c[0x0][0x3c0] ;  /* 0x0000f000ff047b82 */ /* 0x000ee20000000a00 */
[----:B----4-:R-:W-:-:S05]  /*0c10*/  IMAD.WIDE R6, R12, 0x4, R6 ;  /* 0x000000040c067825 */ /* 0x010fca00078e0206 */
[----:B0-----:R0:W-:Y:S01]  /*0c20*/  STG.E desc[UR4][R6.64], R3 ;  /* 0x0000000306007986 */ /* 0x0011e2000c101904 */
[----:B--2---:R-:W-:-:S05]  /*0c30*/  IMAD.WIDE R8, R12, 0x4, R8 ;  /* 0x000000040c087825 */ /* 0x004fca00078e0208 */
[----:B------:R0:W-:Y:S01]  /*0c40*/  STG.E desc[UR4][R8.64], R18 ;  /* 0x0000001208007986 */ /* 0x0001e2000c101904 */
[----:B---3--:R-:W-:Y:S01]  /*0c50*/  IMAD.WIDE R4, R12, 0x4, R4 ;  /* 0x000000040c047825 */ /* 0x008fe200078e0204 */
[----:B0-----:R-:W-:Y:S06]  /*0c60*/  @P0 BRA `(.L_x_37) ;  /* 0x0000000000140947 */ /* 0x001fec0003800000 */
[----:B------:R-:W-:Y:S01]  /*0c70*/  IMAD.MOV.U32 R0, RZ, RZ, R2 ;  /* 0x000000ffff007224 */ /* 0x000fe200078e0002 */
[----:B------:R-:W-:-:S07]  /*0c80*/  MOV R20, 0xca0 ;  /* 0x00000ca000147802 */ /* 0x000fce0000000f00 */
[----:B-1----:R-:W-:Y:S05]  /*0c90*/  CALL.REL.NOINC `($__internal_0_$__cuda_sm20_rcp_rn_f32_slowpath) ;  /* 0x00000000003c7944 */ /* 0x002fea0003c00000 */
[----:B------:R-:W-:Y:S01]  /*0ca0*/  MOV R9, R0 ;  /* 0x0000000000097202 */ /* 0x000fe20000000f00 */
[----:B------:R-:W-:Y:S06]  /*0cb0*/  BRA `(.L_x_38) ;  /* 0x0000000000107947 */ /* 0x000fec0003800000 */
.L_x_37:
[----:B------:R-:W0:Y:S02]  /*0cc0*/  MUFU.RCP R9, R2 ;  /* 0x0000000200097308 */ /* 0x000e240000001000 */
[----:B0-----:R-:W-:-:S04]  /*0cd0*/  FFMA R0, R9, R2, -1 ;  /* 0xbf80000009007423 */ /* 0x001fc80000000002 */
[----:B------:R-:W-:-:S04]  /*0ce0*/  FADD.FTZ R0, -R0, -RZ ;  /* 0x800000ff00007221 */ /* 0x000fc80000010100 */
[----:B------:R-:W-:-:S07]  /*0cf0*/  FFMA R9, R9, R0, R9 ;  /* 0x0000000009097223 */ /* 0x000fce0000000009 */
.L_x_38:
[----:B------:R-:W-:Y:S05]  /*0d00*/  BSYNC.RECONVERGENT B0 ;  /* 0x0000000000007941 */ /* 0x000fea0003800200 */
.L_x_36:
[----:B------:R-:W0:Y:S01]  /*0d10*/  LDC.64 R2, c[0x0][0x3c8] ;  /* 0x0000f200ff027b82 */ /* 0x000e220000000a00 */
[----:B------:R-:W-:Y:S07]  /*0d20*/  STG.E desc[UR4][R4.64], R9 ;  /* 0x0000000904007986 */ /* 0x000fee000c101904 */
[----:B------:R-:W2:Y:S01]  /*0d30*/  LDC.64 R6, c[0x0][0x3d0] ;  /* 0x0000f400ff067b82 */ /* 0x000ea20000000a00 */
[----:B0-----:R-:W-:-:S05]  /*0d40*/  IMAD.WIDE R2, R12, 0x4, R2 ;  /* 0x000000040c027825 */ /* 0x001fca00078e0202 */
[----:B------:R-:W-:Y:S01]  /*0d50*/  STG.E desc[UR4][R2.64], R16 ;  /* 0x0000001002007986 */ /* 0x000fe2000c101904 */
[----:B--2---:R-:W-:-:S05]  /*0d60*/  IMAD.WIDE R12, R12, 0x4, R6 ;  /* 0x000000040c0c7825 */ /* 0x004fca00078e0206 */
[----:B------:R-:W-:Y:S01]  /*0d70*/  STG.E desc[UR4][R12.64], R15 ;  /* 0x0000000f0c007986 */ /* 0x000fe2000c101904 */
[----:B------:R-:W-:Y:S05]  /*0d80*/  EXIT ;  /* 0x000000000000794d */ /* 0x000fea0003800000 */
        .weak           $__internal_0_$__cuda_sm20_rcp_rn_f32_slowpath
        .type           $__internal_0_$__cuda_sm20_rcp_rn_f32_slowpath,@function
        .size           $__internal_0_$__cuda_sm20_rcp_rn_f32_slowpath,($__internal_1_$__cuda_sm3x_div_rn_noftz_f32_slowpath - $__internal_0_$__cuda_sm20_rcp_rn_f32_slowpath)
$__internal_0_$__cuda_sm20_rcp_rn_f32_slowpath:
[----:B------:R-:W-:Y:S01]  /*0d90*/  IMAD.SHL.U32 R2, R0, 0x2, RZ ;  /* 0x0000000200027824 */ /* 0x000fe200078e00ff */
[----:B------:R-:W-:Y:S04]  /*0da0*/  BSSY.RECONVERGENT B3, `(.L_x_39) ;  /* 0x0000030000037945 */ /* 0x000fe80003800200 */
[----:B------:R-:W-:-:S04]  /*0db0*/  SHF.R.U32.HI R2, RZ, 0x18, R2 ;  /* 0x00000018ff027819 */ /* 0x000fc80000011602 */
[----:B------:R-:W-:-:S13]  /*0dc0*/  ISETP.NE.U32.AND P0, PT, R2, RZ, PT ;  /* 0x000000ff0200720c */ /* 0x000fda0003f05070 */
[----:B------:R-:W-:Y:S05]  /*0dd0*/  @P0 BRA `(.L_x_40) ;  /* 0x0000000000280947 */ /* 0x000fea0003800000 */
[----:B------:R-:W-:-:S05]  /*0de0*/  IMAD.SHL.U32 R2, R0, 0x2, RZ ;  /* 0x0000000200027824 */ /* 0x000fca00078e00ff */
[----:B------:R-:W-:-:S13]  /*0df0*/  ISETP.NE.AND P0, PT, R2, RZ, PT ;  /* 0x000000ff0200720c */ /* 0x000fda0003f05270 */
[----:B------:R-:W-:Y:S01]  /*0e00*/  @P0 FFMA R23, R0, 1.84467440737095516160e+19, RZ ;  /* 0x5f80000000170823 */ /* 0x000fe200000000ff */
[----:B------:R-:W-:Y:S08]  /*0e10*/  @!P0 MUFU.RCP R3, R0 ;  /* 0x0000000000038308 */ /* 0x000ff00000001000 */
[----:B------:R-:W0:Y:S02]  /*0e20*/  @P0 MUFU.RCP R2, R23 ;  /* 0x0000001700020308 */ /* 0x000e240000001000 */
[----:B0-----:R-:W-:-:S04]  /*0e30*/  @P0 FFMA R24, R23, R2, -1 ;  /* 0xbf80000017180423 */ /* 0x001fc80000000002 */
[----:B------:R-:W-:-:S04]  /*0e40*/  @P0 FADD.FTZ R25, -R24, -RZ ;  /* 0x800000ff18190221 */ /* 0x000fc80000010100 */
[----:B------:R-:W-:-:S04]  /*0e50*/  @P0 FFMA R2, R2, R25, R2 ;  /* 0x0000001902020223 */ /* 0x000fc80000000002 */
[----:B------:R-:W-:Y:S01]  /*0e60*/  @P0 FFMA R3, R2, 1.84467440737095516160e+19, RZ ;  /* 0x5f80000002030823 */ /* 0x000fe200000000ff */
[----:B------:R-:W-:Y:S06]  /*0e70*/  BRA `(.L_x_41) ;  /* 0x0000000000887947 */ /* 0x000fec0003800000 */
.L_x_40:
[----:B------:R-:W-:-:S05]  /*0e80*/  VIADD R3, R2, 0xffffff03 ;  /* 0xffffff0302037836 */ /* 0x000fca0000000000 */
[----:B------:R-:W-:-:S13]  /*0e90*/  ISETP.GT.U32.AND P0, PT, R3, 0x1, PT ;  /* 0x000000010300780c */ /* 0x000fda0003f04070 */
[----:B------:R-:W-:Y:S05]  /*0ea0*/  @P0 BRA `(.L_x_42) ;  /* 0x0000000000780947 */ /* 0x000fea0003800000 */
[----:B------:R-:W-:Y:S01]  /*0eb0*/  LOP3.LUT R23, R0, 0x7fffff, RZ, 0xc0, !PT ;  /* 0x007fffff00177812 */ /* 0x000fe200078ec0ff */
[----:B------:R-:W-:-:S03]  /*0ec0*/  IMAD.MOV.U32 R28, RZ, RZ, 0x3 ;  /* 0x00000003ff1c7424 */ /* 0x000fc600078e00ff */
[----:B------:R-:W-:Y:S02]  /*0ed0*/  LOP3.LUT R23, R23, 0x3f800000, RZ, 0xfc, !PT ;  /* 0x3f80000017177812 */ /* 0x000fe400078efcff */
[----:B------:R-:W-:Y:S02]  /*0ee0*/  SHF.L.U32 R27, R28, R3, RZ ;  /* 0x000000031c1b7219 */ /* 0x000fe400000006ff */
[----:B------:R-:W0:Y:S02]  /*0ef0*/  MUFU.RCP R24, R23 ;  /* 0x0000001700187308 */ /* 0x000e240000001000 */
[----:B0-----:R-:W-:-:S04]  /*0f00*/  FFMA R25, R23, R24, -1 ;  /* 0xbf80000017197423 */ /* 0x001fc80000000018 */
[----:B------:R-:W-:-:S04]  /*0f10*/  FADD.FTZ R25, -R25, -RZ ;  /* 0x800000ff19197221 */ /* 0x000fc80000010100 */
[CCC-:B------:R-:W-:Y:S01]  /*0f20*/  FFMA.RM R26, R24.reuse, R25.reuse, R24.reuse ;  /* 0x00000019181a7223 */ /* 0x1c0fe20000004018 */
[----:B------:R-:W-:-:S04]  /*0f30*/  FFMA.RP R25, R24, R25, R24 ;  /* 0x0000001918197223 */ /* 0x000fc80000008018 */
[C---:B------:R-:W-:Y:S02]  /*0f40*/  LOP3.LUT R24, R26.reuse, 0x7fffff, RZ, 0xc0, !PT ;  /* 0x007fffff1a187812 */ /* 0x040fe400078ec0ff */
[----:B------:R-:W-:Y:S02]  /*0f50*/  FSETP.NEU.FTZ.AND P0, PT, R26, R25, PT ;  /* 0x000000191a00720b */ /* 0x000fe40003f1d000 */
[----:B------:R-:W-:Y:S02]  /*0f60*/  LOP3.LUT R24, R24, 0x800000, RZ, 0xfc, !PT ;  /* 0x0080000018187812 */ /* 0x000fe400078efcff */
[----:B------:R-:W-:Y:S02]  /*0f70*/  SEL R25, RZ, 0xffffffff, !P0 ;  /* 0xffffffffff197807 */ /* 0x000fe40004000000 */
[----:B------:R-:W-:-:S03]  /*0f80*/  LOP3.LUT R26, R27, R24, RZ, 0xc0, !PT ;  /* 0x000000181b1a7212 */ /* 0x000fc600078ec0ff */
[----:B------:R-:W-:Y:S01]  /*0f90*/  IMAD.MOV R25, RZ, RZ, -R25 ;  /* 0x000000ffff197224 */ /* 0x000fe200078e0a19 */
[----:B------:R-:W-:-:S04]  /*0fa0*/  SHF.R.U32.HI R26, RZ, R3, R26 ;  /* 0x00000003ff1a7219 */ /* 0x000fc8000001161a */
[----:B------:R-:W-:Y:S02]  /*0fb0*/  LOP3.LUT P1, RZ, R25, R3, R24, 0xf8, !PT ;  /* 0x0000000319ff7212 */ /* 0x000fe4000782f818 */
[C---:B------:R-:W-:Y:S02]  /*0fc0*/  LOP3.LUT P0, RZ, R26.reuse, 0x1, RZ, 0xc0, !PT ;  /* 0x000000011aff7812 */ /* 0x040fe4000780c0ff */
[----:B------:R-:W-:-:S04]  /*0fd0*/  LOP3.LUT P2, RZ, R26, 0x2, RZ, 0xc0, !PT ;  /* 0x000000021aff7812 */ /* 0x000fc8000784c0ff */
[----:B------:R-:W-:Y:S02]  /*0fe0*/  PLOP3.LUT P0, PT, P0, P1, P2, 0xe0, 0x0 ;  /* 0x000000000000781c */ /* 0x000fe40000703c20 */
[----:B------:R-:W-:Y:S02]  /*0ff0*/  LOP3.LUT P1, RZ, R0, 0x7fffff, RZ, 0xc0, !PT ;  /* 0x007fffff00ff7812 */ /* 0x000fe4000782c0ff */
[----:B------:R-:W-:-:S04]  /*1000*/  SEL R3, RZ, 0x1, !P0 ;  /* 0x00000001ff037807 */ /* 0x000fc80004000000 */
[----:B------:R-:W-:-:S04]  /*1010*/  IADD3 R3, PT, PT, -R3, RZ, RZ ;  /* 0x000000ff03037210 */ /* 0x000fc80007ffe1ff */
[----:B------:R-:W-:Y:S01]  /*1020*/  ISETP.GE.AND P0, PT, R3, RZ, PT ;  /* 0x000000ff0300720c */ /* 0x000fe20003f06270 */
[----:B------:R-:W-:-:S05]  /*1030*/  VIADD R3, R2, 0xffffff04 ;  /* 0xffffff0402037836 */ /* 0x000fca0000000000 */
[----:B------:R-:W-:-:S07]  /*1040*/  SHF.R.U32.HI R3, RZ, R3, R24 ;  /* 0x00000003ff037219 */ /* 0x000fce0000011618 */
[----:B------:R-:W-:-:S04]  /*1050*/  @!P0 VIADD R3, R3, 0x1 ;  /* 0x0000000103038836 */ /* 0x000fc80000000000 */
[----:B------:R-:W-:-:S05]  /*1060*/  @!P1 IMAD.SHL.U32 R3, R3, 0x2, RZ ;  /* 0x0000000203039824 */ /* 0x000fca00078e00ff */
[----:B------:R-:W-:Y:S01]  /*1070*/  LOP3.LUT R3, R3, 0x80000000, R0, 0xf8, !PT ;  /* 0x8000000003037812 */ /* 0x000fe200078ef800 */
[----:B------:R-:W-:Y:S06]  /*1080*/  BRA `(.L_x_41) ;  /* 0x0000000000047947 */ /* 0x000fec0003800000 */
.L_x_42:
[----:B------:R0:W1:Y:S02]  /*1090*/  MUFU.RCP R3, R0 ;  /* 0x0000000000037308 */ /* 0x0000640000001000 */
.L_x_41:
[----:B------:R-:W-:Y:S05]  /*10a0*/  BSYNC.RECONVERGENT B3 ;  /* 0x0000000000037941 */ /* 0x000fea0003800200 */
.L_x_39:
[----:B01----:R-:W-:Y:S02]  /*10b0*/  IMAD.MOV.U32 R0, RZ, RZ, R3 ;  /* 0x000000ffff007224 */ /* 0x003fe400078e0003 */
[----:B------:R-:W-:Y:S02]  /*10c0*/  HFMA2 R3, -RZ, RZ, 0, 0 ;  /* 0x00000000ff037431 */ /* 0x000fe400000001ff */
[----:B------:R-:W-:-:S04]  /*10d0*/  IMAD.MOV.U32 R2, RZ, RZ, R20 ;  /* 0x000000ffff027224 */ /* 0x000fc800078e0014 */
[----:B------:R-:W-:Y:S05]  /*10e0*/  RET.REL.NODEC R2 `(_Z18periodic_search_k1fPKfS0_S0_iiiiPfS1_S1_PiS2_) ;  /* 0xffffffec02c47950 */ /* 0x000fea0003c3ffff */
        .weak           $__internal_1_$__cuda_sm3x_div_rn_noftz_f32_slowpath
        .type           $__internal_1_$__cuda_sm3x_div_rn_noftz_f32_slowpath,@function
        .size           $__internal_1_$__cuda_sm3x_div_rn_noftz_f32_slowpath,(.L_x_189 - $__internal_1_$__cuda_sm3x_div_rn_noftz_f32_slowpath)
$__internal_1_$__cuda_sm3x_div_rn_noftz_f32_slowpath:
[----:B------:R-:W-:Y:S01]  /*10f0*/  SHF.R.U32.HI R23, RZ, 0x17, R3 ;  /* 0x00000017ff177819 */ /* 0x000fe20000011603 */
[----:B------:R-:W-:Y:S03]  /*1100*/  BSSY.RECONVERGENT B3, `(.L_x_43) ;  /* 0x0000062000037945 */ /* 0x000fe60003800200 */
[----:B------:R-:W-:Y:S02]  /*1110*/  LOP3.LUT R30, R23, 0xff, RZ, 0xc0, !PT ;  /* 0x000000ff171e7812 */ /* 0x000fe400078ec0ff */
[----:B------:R-:W-:-:S03]  /*1120*/  SHF.R.U32.HI R23, RZ, 0x17, R0 ;  /* 0x00000017ff177819 */ /* 0x000fc60000011600 */
[----:B------:R-:W-:Y:S01]  /*1130*/  VIADD R25, R30, 0xffffffff ;  /* 0xffffffff1e197836 */ /* 0x000fe20000000000 */
[----:B------:R-:W-:-:S04]  /*1140*/  LOP3.LUT R27, R23, 0xff, RZ, 0xc0, !PT ;  /* 0x000000ff171b7812 */ /* 0x000fc800078ec0ff */
[----:B------:R-:W-:Y:S01]  /*1150*/  ISETP.GT.U32.AND P1, PT, R25, 0xfd, PT ;  /* 0x000000fd1900780c */ /* 0x000fe20003f24070 */
[----:B------:R-:W-:-:S05]  /*1160*/  VIADD R24, R27, 0xffffffff ;  /* 0xffffffff1b187836 */ /* 0x000fca0000000000 */
[----:B------:R-:W-:-:S13]  /*1170*/  ISETP.GT.U32.OR P1, PT, R24, 0xfd, P1 ;  /* 0x000000fd1800780c */ /* 0x000fda0000f24470 */
[----:B------:R-:W-:Y:S01]  /*1180*/  @!P1 IMAD.MOV.U32 R23, RZ, RZ, RZ ;  /* 0x000000ffff179224 */ /* 0x000fe200078e00ff */
[----:B------:R-:W-:Y:S06]  /*1190*/  @!P1 BRA `(.L_x_44) ;  /* 0x00000000005c9947 */ /* 0x000fec0003800000 */
[----:B------:R-:W-:Y:S02]  /*11a0*/  FSETP.GTU.FTZ.AND P1, PT, |R0|, +INF , PT ;  /* 0x7f8000000000780b */ /* 0x000fe40003f3c200 */
[----:B------:R-:W-:-:S04]  /*11b0*/  FSETP.GTU.FTZ.AND P2, PT, |R3|, +INF , PT ;  /* 0x7f8000000300780b */ /* 0x000fc80003f5c200 */
[----:B------:R-:W-:-:S13]  /*11c0*/  PLOP3.LUT P1, PT, P1, P2, PT, 0xf8, 0x8f ;  /* 0x00000000008f781c */ /* 0x000fda0000f25f70 */
[----:B------:R-:W-:Y:S05]  /*11d0*/  @P1 BRA `(.L_x_45) ;  /* 0x00000004004c1947 */ /* 0x000fea0003800000 */
[----:B------:R-:W-:-:S13]  /*11e0*/  LOP3.LUT P1, RZ, R3, 0x7fffffff, R0, 0xc8, !PT ;  /* 0x7fffffff03ff7812 */ /* 0x000fda000782c800 */
[----:B------:R-:W-:Y:S05]  /*11f0*/  @!P1 BRA `(.L_x_46) ;  /* 0x00000004003c9947 */ /* 0x000fea0003800000 */
[C---:B------:R-:W-:Y:S02]  /*1200*/  FSETP.NEU.FTZ.AND P3, PT, |R0|.reuse, +INF , PT ;  /* 0x7f8000000000780b */ /* 0x040fe40003f7d200 */
[----:B------:R-:W-:Y:S02]  /*1210*/  FSETP.NEU.FTZ.AND P2, PT, |R3|, +INF , PT ;  /* 0x7f8000000300780b */ /* 0x000fe40003f5d200 */
[----:B------:R-:W-:-:S11]  /*1220*/  FSETP.NEU.FTZ.AND P1, PT, |R0|, +INF , PT ;  /* 0x7f8000000000780b */ /* 0x000fd60003f3d200 */
[----:B------:R-:W-:Y:S05]  /*1230*/  @!P2 BRA !P3, `(.L_x_46) ;  /* 0x00000004002ca947 */ /* 0x000fea0005800000 */
[----:B------:R-:W-:-:S04]  /*1240*/  LOP3.LUT P3, RZ, R0, 0x7fffffff, RZ, 0xc0, !PT ;  /* 0x7fffffff00ff7812 */ /* 0x000fc8000786c0ff */
[----:B------:R-:W-:-:S13]  /*1250*/  PLOP3.LUT P2, PT, P2, P3, PT, 0x2f, 0xf2 ;  /* 0x0000000000f2781c */ /* 0x000fda0001746577 */
[----:B------:R-:W-:Y:S05]  /*1260*/  @P2 BRA `(.L_x_47) ;  /* 0x0000000400182947 */ /* 0x000fea0003800000 */
[----:B------:R-:W-:-:S04]  /*1270*/  LOP3.LUT P2, RZ, R3, 0x7fffffff, RZ, 0xc0, !PT ;  /* 0x7fffffff03ff7812 */ /* 0x000fc8000784c0ff */
[----:B------:R-:W-:-:S13]  /*1280*/  PLOP3.LUT P1, PT, P1, P2, PT, 0x2f, 0xf2 ;  /* 0x0000000000f2781c */ /* 0x000fda0000f24577 */
[----:B------:R-:W-:Y:S05]  /*1290*/  @P1 BRA `(.L_x_48) ;  /* 0x0000000400001947 */ /* 0x000fea0003800000 */
[----:B------:R-:W-:Y:S02]  /*12a0*/  ISETP.GE.AND P1, PT, R24, RZ, PT ;  /* 0x000000ff1800720c */ /* 0x000fe40003f26270 */
[----:B------:R-:W-:-:S11]  /*12b0*/  ISETP.GE.AND P2, PT, R25, RZ, PT ;  /* 0x000000ff1900720c */ /* 0x000fd60003f46270 */
[----:B------:R-:W-:Y:S02]  /*12c0*/  @P1 IMAD.MOV.U32 R23, RZ, RZ, RZ ;  /* 0x000000ffff171224 */ /* 0x000fe400078e00ff */
[----:B------:R-:W-:Y:S01]  /*12d0*/  @!P1 FFMA R0, R0, 1.84467440737095516160e+19, RZ ;  /* 0x5f80000000009823 */ /* 0x000fe200000000ff */
[----:B------:R-:W-:Y:S02]  /*12e0*/  @!P1 IMAD.MOV.U32 R23, RZ, RZ, -0x40 ;  /* 0xffffffc0ff179424 */ /* 0x000fe400078e00ff */
[----:B------:R-:W-:-:S03]  /*12f0*/  @!P2 FFMA R3, R3, 1.84467440737095516160e+19, RZ ;  /* 0x5f8000000303a823 */ /* 0x000fc600000000ff */
[----:B------:R-:W-:-:S07]  /*1300*/  @!P2 IADD3 R23, PT, PT, R23, 0x40, RZ ;  /* 0x000000401717a810 */ /* 0x000fce0007ffe0ff */
.L_x_44:
[----:B------:R-:W-:Y:S01]  /*1310*/  LEA R24, R30, 0xc0800000, 0x17 ;  /* 0xc08000001e187811 */ /* 0x000fe200078eb8ff */
[----:B------:R-:W-:Y:S04]  /*1320*/  BSSY.RECONVERGENT B4, `(.L_x_49) ;  /* 0x0000036000047945 */ /* 0x000fe80003800200 */
[----:B------:R-:W-:Y:S02]  /*1330*/  IMAD.IADD R24, R3, 0x1, -R24 ;  /* 0x0000000103187824 */ /* 0x000fe400078e0a18 */
[----:B------:R-:W-:Y:S02]  /*1340*/  VIADD R3, R27, 0xffffff81 ;  /* 0xffffff811b037836 */ /* 0x000fe40000000000 */
[----:B------:R-:W0:Y:S01]  /*1350*/  MUFU.RCP R25, R24 ;  /* 0x0000001800197308 */ /* 0x000e220000001000 */
[----:B------:R-:W-:Y:S01]  /*1360*/  FADD.FTZ R27, -R24, -RZ ;  /* 0x800000ff181b7221 */ /* 0x000fe20000010100 */
[C---:B------:R-:W-:Y:S01]  /*1370*/  IMAD R0, R3.reuse, -0x800000, R0 ;  /* 0xff80000003007824 */ /* 0x040fe200078e0200 */
[----:B------:R-:W-:-:S05]  /*1380*/  IADD3 R30, PT, PT, R3, 0x7f, -R30 ;  /* 0x0000007f031e7810 */ /* 0x000fca0007ffe81e */
[----:B------:R-:W-:Y:S02]  /*1390*/  IMAD.IADD R30, R30, 0x1, R23 ;  /* 0x000000011e1e7824 */ /* 0x000fe400078e0217 */
[----:B0-----:R-:W-:-:S04]  /*13a0*/  FFMA R28, R25, R27, 1 ;  /* 0x3f800000191c7423 */ /* 0x001fc8000000001b */
[----:B------:R-:W-:-:S04]  /*13b0*/  FFMA R3, R25, R28, R25 ;  /* 0x0000001c19037223 */ /* 0x000fc80000000019 */
[----:B------:R-:W-:-:S04]  /*13c0*/  FFMA R28, R0, R3, RZ ;  /* 0x00000003001c7223 */ /* 0x000fc800000000ff */
[----:B------:R-:W-:-:S04]  /*13d0*/  FFMA R23, R27, R28, R0 ;  /* 0x0000001c1b177223 */ /* 0x000fc80000000000 */
[----:B------:R-:W-:-:S04]  /*13e0*/  FFMA R28, R3, R23, R28 ;  /* 0x00000017031c7223 */ /* 0x000fc8000000001c */
[----:B------:R-:W-:-:S04]  /*13f0*/  FFMA R27, R27, R28, R0 ;  /* 0x0000001c1b1b7223 */ /* 0x000fc80000000000 */
[----:B------:R-:W-:-:S05]  /*1400*/  FFMA R0, R3, R27, R28 ;  /* 0x0000001b03007223 */ /* 0x000fca000000001c */
[----:B------:R-:W-:-:S04]  /*1410*/  SHF.R.U32.HI R23, RZ, 0x17, R0 ;  /* 0x00000017ff177819 */ /* 0x000fc80000011600 */
[----:B------:R-:W-:-:S05]  /*1420*/  LOP3.LUT R23, R23, 0xff, RZ, 0xc0, !PT ;  /* 0x000000ff17177812 */ /* 0x000fca00078ec0ff */
[----:B------:R-:W-:-:S04]  /*1430*/  IMAD.IADD R25, R23, 0x1, R30 ;  /* 0x0000000117197824 */ /* 0x000fc800078e021e */
[----:B------:R-:W-:-:S05]  /*1440*/  VIADD R23, R25, 0xffffffff ;  /* 0xffffffff19177836 */ /* 0x000fca0000000000 */
[----:B------:R-:W-:-:S13]  /*1450*/  ISETP.GE.U32.AND P1, PT, R23, 0xfe, PT ;  /* 0x000000fe1700780c */ /* 0x000fda0003f26070 */
[----:B------:R-:W-:Y:S05]  /*1460*/  @!P1 BRA `(.L_x_50) ;  /* 0x0000000000809947 */ /* 0x000fea0003800000 */
[----:B------:R-:W-:-:S13]  /*1470*/  ISETP.GT.AND P1, PT, R25, 0xfe, PT ;  /* 0x000000fe1900780c */ /* 0x000fda0003f24270 */
[----:B------:R-:W-:Y:S05]  /*1480*/  @P1 BRA `(.L_x_51) ;  /* 0x00000000006c1947 */ /* 0x000fea0003800000 */
[----:B------:R-:W-:-:S13]  /*1490*/  ISETP.GE.AND P1, PT, R25, 0x1, PT ;  /* 0x000000011900780c */ /* 0x000fda0003f26270 */
[----:B------:R-:W-:Y:S05]  /*14a0*/  @P1 BRA `(.L_x_52) ;  /* 0x0000000000741947 */ /* 0x000fea0003800000 */
[----:B------:R-:W-:Y:S02]  /*14b0*/  ISETP.GE.AND P1, PT, R25, -0x18, PT ;  /* 0xffffffe81900780c */ /* 0x000fe40003f26270 */
[----:B------:R-:W-:-:S11]  /*14c0*/  LOP3.LUT R0, R0, 0x80000000, RZ, 0xc0, !PT ;  /* 0x8000000000007812 */ /* 0x000fd600078ec0ff */
[----:B------:R-:W-:Y:S05]  /*14d0*/  @!P1 BRA `(.L_x_52) ;  /* 0x0000000000689947 */ /* 0x000fea0003800000 */
[CCC-:B------:R-:W-:Y:S01]  /*14e0*/  FFMA.RP R23, R3.reuse, R27.reuse, R28.reuse ;  /* 0x0000001b03177223 */ /* 0x1c0fe2000000801c */
[CCC-:B------:R-:W-:Y:S01]  /*14f0*/  FFMA.RM R24, R3.reuse, R27.reuse, R28.reuse ;  /* 0x0000001b03187223 */ /* 0x1c0fe2000000401c */
[----:B------:R-:W-:Y:S01]  /*1500*/  FFMA.RZ R3, R3, R27, R28 ;  /* 0x0000001b03037223 */ /* 0x000fe2000000c01c */
[----:B------:R-:W-:Y:S01]  /*1510*/  IMAD.MOV R28, RZ, RZ, -R25 ;  /* 0x000000ffff1c7224 */ /* 0x000fe200078e0a19 */
[----:B------:R-:W-:Y:S02]  /*1520*/  ISETP.NE.AND P3, PT, R25, RZ, PT ;  /* 0x000000ff1900720c */ /* 0x000fe40003f65270 */
[----:B------:R-:W-:Y:S02]  /*1530*/  FSETP.NEU.FTZ.AND P1, PT, R23, R24, PT ;  /* 0x000000181700720b */ /* 0x000fe40003f3d000 */
[----:B------:R-:W-:Y:S02]  /*1540*/  LOP3.LUT R3, R3, 0x7fffff, RZ, 0xc0, !PT ;  /* 0x007fffff03037812 */ /* 0x000fe400078ec0ff */
[----:B------:R-:W-:-:S02]  /*1550*/  IADD3 R24, PT, PT, R25, 0x20, RZ ;  /* 0x0000002019187810 */ /* 0x000fc40007ffe0ff */
[----:B------:R-:W-:Y:S02]  /*1560*/  LOP3.LUT R3, R3, 0x800000, RZ, 0xfc, !PT ;  /* 0x0080000003037812 */ /* 0x000fe400078efcff */
[----:B------:R-:W-:Y:S02]  /*1570*/  ISETP.NE.AND P2, PT, R25, RZ, PT ;  /* 0x000000ff1900720c */ /* 0x000fe40003f45270 */
[----:B------:R-:W-:Y:S02]  /*1580*/  SHF.L.U32 R24, R3, R24, RZ ;  /* 0x0000001803187219 */ /* 0x000fe400000006ff */
[----:B------:R-:W-:Y:S02]  /*1590*/  SEL R28, R28, RZ, P3 ;  /* 0x000000ff1c1c7207 */ /* 0x000fe40001800000 */
[----:B------:R-:W-:Y:S02]  /*15a0*/  ISETP.NE.AND P2, PT, R24, RZ, P2 ;  /* 0x000000ff1800720c */ /* 0x000fe40001745270 */
[----:B------:R-:W-:-:S02]  /*15b0*/  SHF.R.U32.HI R28, RZ, R28, R3 ;  /* 0x0000001cff1c7219 */ /* 0x000fc40000011603 */
[----:B------:R-:W-:Y:S02]  /*15c0*/  PLOP3.LUT P1, PT, P1, P2, PT, 0xf8, 0x8f ;  /* 0x00000000008f781c */ /* 0x000fe40000f25f70 */
[----:B------:R-:W-:Y:S02]  /*15d0*/  SHF.R.U32.HI R24, RZ, 0x1, R28 ;  /* 0x00000001ff187819 */ /* 0x000fe4000001161c */
[----:B------:R-:W-:-:S04]  /*15e0*/  SEL R3, RZ, 0x1, !P1 ;  /* 0x00000001ff037807 */ /* 0x000fc80004800000 */
[----:B------:R-:W-:-:S04]  /*15f0*/  LOP3.LUT R3, R3, 0x1, R24, 0xf8, !PT ;  /* 0x0000000103037812 */ /* 0x000fc800078ef818 */
[----:B------:R-:W-:-:S05]  /*1600*/  LOP3.LUT R3, R3, R28, RZ, 0xc0, !PT ;  /* 0x0000001c03037212 */ /* 0x000fca00078ec0ff */
[----:B------:R-:W-:-:S05]  /*1610*/  IMAD.IADD R3, R24, 0x1, R3 ;  /* 0x0000000118037824 */ /* 0x000fca00078e0203 */
[----:B------:R-:W-:Y:S01]  /*1620*/  LOP3.LUT R0, R3, R0, RZ, 0xfc, !PT ;  /* 0x0000000003007212 */ /* 0x000fe200078efcff */
[----:B------:R-:W-:Y:S06]  /*1630*/  BRA `(.L_x_52) ;  /* 0x0000000000107947 */ /* 0x000fec0003800000 */
.L_x_51:
[----:B------:R-:W-:-:S04]  /*1640*/  LOP3.LUT R0, R0, 0x80000000, RZ, 0xc0, !PT ;  /* 0x8000000000007812 */ /* 0x000fc800078ec0ff */
[----:B------:R-:W-:Y:S01]  /*1650*/  LOP3.LUT R0, R0, 0x7f800000, RZ, 0xfc, !PT ;  /* 0x7f80000000007812 */ /* 0x000fe200078efcff */
[----:B------:R-:W-:Y:S06]  /*1660*/  BRA `(.L_x_52) ;  /* 0x0000000000047947 */ /* 0x000fec0003800000 */
.L_x_50:
[----:B------:R-:W-:-:S07]  /*1670*/  IMAD R0, R30, 0x800000, R0 ;  /* 0x008000001e007824 */ /* 0x000fce00078e0200 */
.L_x_52:
[----:B------:R-:W-:Y:S05]  /*1680*/  BSYNC.RECONVERGENT B4 ;  /* 0x0000000000047941 */ /* 0x000fea0003800200 */
.L_x_49:
[----:B------:R-:W-:Y:S05]  /*1690*/  BRA `(.L_x_53) ;  /* 0x0000000000207947 */ /* 0x000fea0003800000 */
.L_x_48:
[----:B------:R-:W-:-:S04]  /*16a0*/  LOP3.LUT R0, R3, 0x80000000, R0, 0x48, !PT ;  /* 0x8000000003007812 */ /* 0x000fc800078e4800 */
[----:B------:R-:W-:Y:S01]  /*16b0*/  LOP3.LUT R0, R0, 0x7f800000, RZ, 0xfc, !PT ;  /* 0x7f80000000007812 */ /* 0x000fe200078efcff */
[----:B------:R-:W-:Y:S06]  /*16c0*/  BRA `(.L_x_53) ;  /* 0x0000000000147947 */ /* 0x000fec0003800000 */
.L_x_47:
[----:B------:R-:W-:Y:S01]  /*16d0*/  LOP3.LUT R0, R3, 0x80000000, R0, 0x48, !PT ;  /* 0x8000000003007812 */ /* 0x000fe200078e4800 */
[----:B------:R-:W-:Y:S06]  /*16e0*/  BRA `(.L_x_53) ;  /* 0x00000000000c7947 */ /* 0x000fec0003800000 */
.L_x_46:
[----:B------:R-:W0:Y:S01]  /*16f0*/  MUFU.RSQ R0, -QNAN ;  /* 0xffc0000000007908 */ /* 0x000e220000001400 */
[----:B------:R-:W-:Y:S05]  /*1700*/  BRA `(.L_x_53) ;  /* 0x0000000000047947 */ /* 0x000fea0003800000 */
.L_x_45:
[----:B------:R-:W-:-:S07]  /*1710*/  FADD.FTZ R0, R0, R3 ;  /* 0x0000000300007221 */ /* 0x000fce0000010000 */
.L_x_53:
[----:B------:R-:W-:Y:S05]  /*1720*/  BSYNC.RECONVERGENT B3 ;  /* 0x0000000000037941 */ /* 0x000fea0003800200 */
.L_x_43:
[----:B------:R-:W-:-:S04]  /*1730*/  IMAD.MOV.U32 R23, RZ, RZ, 0x0 ;  /* 0x00000000ff177424 */ /* 0x000fc800078e00ff */
[----:B0-----:R-:W-:Y:S05]  /*1740*/  RET.REL.NODEC R22 `(_Z18periodic_search_k1fPKfS0_S0_iiiiPfS1_S1_PiS2_) ;  /* 0xffffffe8162c7950 */ /* 0x001fea0003c3ffff */
.L_x_54:
        /* <DEDUP_REMOVED lines=11> */
.L_x_189:


//--------------------- .text._Z11resample_k2PKdS0_PdS1_i --------------------------
	.section	.text._Z11resample_k2PKdS0_PdS1_i,"ax",@progbits
	.align	128
        .global         _Z11resample_k2PKdS0_PdS1_i
        .type           _Z11resample_k2PKdS0_PdS1_i,@function
        .size           _Z11resample_k2PKdS0_PdS1_i,(.L_x_191 - _Z11resample_k2PKdS0_PdS1_i)
        .other          _Z11resample_k2PKdS0_PdS1_i,@"STO_CUDA_ENTRY STV_DEFAULT"
_Z11resample_k2PKdS0_PdS1_i:
.text._Z11resample_k2PKdS0_PdS1_i:
[----:B------:R-:W-:Y:S01]  /*0000*/  LDC R1, c[0x0][0x37c] ;  /* 0x0000df00ff017b82 */ /* 0x000fe20000000800 */
[----:B------:R-:W0:Y:S07]  /*0010*/  S2R R3, SR_TID.X ;  /* 0x0000000000037919 */ /* 0x000e2e0000002100 */
[----:B------:R-:W0:Y:S01]  /*0020*/  S2UR UR4, SR_CTAID.X ;  /* 0x00000000000479c3 */ /* 0x000e220000002500 */
[----:B------:R-:W1:Y:S07]  /*0030*/  LDCU UR5, c[0x0][0x3a0] ;  /* 0x00007400ff0577ac */ /* 0x000e6e0008000800 */
[----:B------:R-:W0:Y:S02]  /*0040*/  LDC R0, c[0x0][0x360] ;  /* 0x0000d800ff007b82 */ /* 0x000e240000000800 */
[----:B0-----:R-:W-:-:S05]  /*0050*/  IMAD R0, R0, UR4, R3 ;  /* 0x0000000400007c24 */ /* 0x001fca000f8e0203 */
[----:B-1----:R-:W-:-:S13]  /*0060*/  ISETP.GE.AND P0, PT, R0, UR5, PT ;  /* 0x0000000500007c0c */ /* 0x002fda000bf06270 */
[----:B------:R-:W-:Y:S05]  /*0070*/  @P0 EXIT ;  /* 0x000000000000094d */ /* 0x000fea0003800000 */
[----:B------:R-:W0:Y:S01]  /*0080*/  LDC.64 R4, c[0x0][0x388] ;  /* 0x0000e200ff047b82 */ /* 0x000e220000000a00 */
[----:B------:R-:W1:Y:S07]  /*0090*/  LDCU.64 UR4, c[0x0][0x358] ;  /* 0x00006b00ff0477ac */ /* 0x000e6e0008000a00 */
[----:B------:R-:W2:Y:S01]  /*00a0*/  LDC.64 R8, c[0x0][0x380] ;  /* 0x0000e000ff087b82 */ /* 0x000ea20000000a00 */
[----:B0-----:R-:W-:-:S05]  /*00b0*/  IMAD.WIDE R4, R0, 0x8, R4 ;  /* 0x0000000800047825 */ /* 0x001fca00078e0204 */
[----:B-1----:R-:W3:Y:S01]  /*00c0*/  LDG.E.64 R6, desc[UR4][R4.64] ;  /* 0x0000000404067981 */ /* 0x002ee2000c1e1b00 */
[----:B--2---:R-:W-:-:S06]  /*00d0*/  IMAD.WIDE R8, R0, 0x8, R8 ;  /* 0x0000000800087825 */ /* 0x004fcc00078e0208 */
[----:B------:R-:W2:Y:S01]  /*00e0*/  LDG.E.64 R8, desc[UR4][R8.64] ;  /* 0x0000000408087981 */ /* 0x000ea2000c1e1b00 */
[----:B------:R-:W-:Y:S01]  /*00f0*/  IMAD.MOV.U32 R2, RZ, RZ, 0x1 ;  /* 0x00000001ff027424 */ /* 0x000fe200078e00ff */
[----:B------:R-:W-:Y:S01]  /*0100*/  BSSY.RECONVERGENT B0, `(.L_x_55) ;  /* 0x0000010000007945 */ /* 0x000fe20003800200 */
[----:B---3--:R-:W0:Y:S01]  /*0110*/  MUFU.RCP64H R3, R7 ;  /* 0x0000000700037308 */ /* 0x008e220000001800 */
[----:B--2---:R-:W-:-:S03]  /*0120*/  FSETP.GEU.AND P1, PT, |R9|, 6.5827683646048100446e-37, PT ;  /* 0x036000000900780b */ /* 0x004fc60003f2e200 */
[----:B0-----:R-:W-:-:S08]  /*0130*/  DFMA R10, -R6, R2, 1 ;  /* 0x3ff00000060a742b */ /* 0x001fd00000000102 */
[----:B------:R-:W-:-:S08]  /*0140*/  DFMA R10, R10, R10, R10 ;  /* 0x0000000a0a0a722b */ /* 0x000fd0000000000a */
[----:B------:R-:W-:-:S08]  /*0150*/  DFMA R10, R2, R10, R2 ;  /* 0x0000000a020a722b */ /* 0x000fd00000000002 */
[----:B------:R-:W-:-:S08]  /*0160*/  DFMA R2, -R6, R10, 1 ;  /* 0x3ff000000602742b */ /* 0x000fd0000000010a */
[----:B------:R-:W-:-:S08]  /*0170*/  DFMA R2, R10, R2, R10 ;  /* 0x000000020a02722b */ /* 0x000fd0000000000a */
[----:B------:R-:W-:-:S08]  /*0180*/  DMUL R10, R8, R2 ;  /* 0x00000002080a7228 */ /* 0x000fd00000000000 */
[----:B------:R-:W-:-:S08]  /*0190*/  DFMA R12, -R6, R10, R8 ;  /* 0x0000000a060c722b */ /* 0x000fd00000000108 */
[----:B------:R-:W-:-:S10]  /*01a0*/  DFMA R2, R2, R12, R10 ;  /* 0x0000000c0202722b */ /* 0x000fd4000000000a */
[----:B------:R-:W-:-:S05]  /*01b0*/  FFMA R10, RZ, R7, R3 ;  /* 0x00000007ff0a7223 */ /* 0x000fca0000000003 */
[----:B------:R-:W-:-:S13]  /*01c0*/  FSETP.GT.AND P0, PT, |R10|, 1.469367938527859385e-39, PT ;  /* 0x001000000a00780b */ /* 0x000fda0003f04200 */
[----:B------:R-:W-:Y:S05]  /*01d0*/  @P0 BRA P1, `(.L_x_56) ;  /* 0x0000000000080947 */ /* 0x000fea0000800000 */
[----:B------:R-:W-:-:S07]  /*01e0*/  MOV R12, 0x200 ;  /* 0x00000200000c7802 */ /* 0x000fce0000000f00 */
[----:B------:R-:W-:Y:S05]  /*01f0*/  CALL.REL.NOINC `($__internal_2_$__cuda_sm20_div_rn_f64_full) ;  /* 0x0000000000687944 */ /* 0x000fea0003c00000 */
.L_x_56:
[----:B------:R-:W-:Y:S05]  /*0200*/  BSYNC.RECONVERGENT B0 ;  /* 0x0000000000007941 */ /* 0x000fea0003800200 */
.L_x_55:
[----:B------:R-:W0:Y:S01]  /*0210*/  LDC.64 R6, c[0x0][0x390] ;  /* 0x0000e400ff067b82 */ /* 0x000e220000000a00 */
[----:B------:R-:W-:Y:S01]  /*0220*/  DADD R2, -R2, 1 ;  /* 0x3ff0000002027429 */ /* 0x000fe20000000100 */
[----:B0-----:R-:W-:-:S06]  /*0230*/  IMAD.WIDE R6, R0, 0x8, R6 ;  /* 0x0000000800067825 */ /* 0x001fcc00078e0206 */
[----:B------:R0:W-:Y:S04]  /*0240*/  STG.E.64 desc[UR4][R6.64], R2 ;  /* 0x0000000206007986 */ /* 0x0001e8000c101b04 */
[----:B------:R-:W2:Y:S01]  /*0250*/  LDG.E.64 R4, desc[UR4][R4.64] ;  /* 0x0000000404047981 */ /* 0x000ea2000c1e1b00 */
[----:B------:R-:W-:Y:S01]  /*0260*/  IMAD.MOV.U32 R8, RZ, RZ, RZ ;  /* 0x000000ffff087224 */ /* 0x000fe200078e00ff */
[----:B------:R-:W-:Y:S01]  /*0270*/  BSSY.RECONVERGENT B0, `(.L_x_57) ;  /* 0x000000e000007945 */ /* 0x000fe20003800200 */
[----:B------:R-:W-:Y:S02]  /*0280*/  IMAD.MOV.U32 R12, RZ, RZ, 0x0 ;  /* 0x00000000ff0c7424 */ /* 0x000fe400078e00ff */
[----:B------:R-:W-:Y:S01]  /*0290*/  IMAD.MOV.U32 R13, RZ, RZ, 0x3fd80000 ;  /* 0x3fd80000ff0d7424 */ /* 0x000fe200078e00ff */
[----:B--2---:R-:W1:Y:S01]  /*02a0*/  MUFU.RSQ64H R9, R5 ;  /* 0x0000000500097308 */ /* 0x004e620000001c00 */
[----:B------:R-:W-:-:S05]  /*02b0*/  VIADD R14, R5, 0xfff00000 ;  /* 0xfff00000050e7836 */ /* 0x000fca0000000000 */
[----:B------:R-:W-:Y:S01]  /*02c0*/  ISETP.GE.U32.AND P0, PT, R14, 0x7fe00000, PT ;  /* 0x7fe000000e00780c */ /* 0x000fe20003f06070 */
[----:B-1----:R-:W-:-:S08]  /*02d0*/  DMUL R10, R8, R8 ;  /* 0x00000008080a7228 */ /* 0x002fd00000000000 */
[----:B------:R-:W-:-:S08]  /*02e0*/  DFMA R10, R4, -R10, 1 ;  /* 0x3ff00000040a742b */ /* 0x000fd0000000080a */
[----:B------:R-:W-:Y:S02]  /*02f0*/  DFMA R12, R10, R12, 0.5 ;  /* 0x3fe000000a0c742b */ /* 0x000fe4000000000c */
[----:B------:R-:W-:-:S08]  /*0300*/  DMUL R10, R8, R10 ;  /* 0x0000000a080a7228 */ /* 0x000fd00000000000 */
[----:B------:R-:W-:Y:S01]  /*0310*/  DFMA R8, R12, R10, R8 ;  /* 0x0000000a0c08722b */ /* 0x000fe20000000008 */
[----:B0-----:R-:W-:Y:S10]  /*0320*/  @!P0 BRA `(.L_x_58) ;  /* 0x0000000000088947 */ /* 0x001ff40003800000 */
[----:B------:R-:W-:-:S07]  /*0330*/  MOV R10, 0x350 ;  /* 0x00000350000a7802 */ /* 0x000fce0000000f00 */
[----:B------:R-:W-:Y:S05]  /*0340*/  CALL.REL.NOINC `($__internal_3_$__cuda_sm20_drsqrt_f64_slowpath_v2) ;  /* 0x0000000400887944 */ /* 0x000fea0003c00000 */
.L_x_58:
[----:B------:R-:W-:Y:S05]  /*0350*/  BSYNC.RECONVERGENT B0 ;  /* 0x0000000000007941 */ /* 0x000fea0003800200 */
.L_x_57:
[----:B------:R-:W0:Y:S02]  /*0360*/  LDC.64 R2, c[0x0][0x398] ;  /* 0x0000e600ff027b82 */ /* 0x000e240000000a00 */
[----:B0-----:R-:W-:-:S05]  /*0370*/  IMAD.WIDE R2, R0, 0x8, R2 ;  /* 0x0000000800027825 */ /* 0x001fca00078e0202 */
[----:B------:R-:W-:Y:S01]  /*0380*/  STG.E.64 desc[UR4][R2.64], R8 ;  /* 0x0000000802007986 */ /* 0x000fe2000c101b04 */
[----:B------:R-:W-:Y:S05]  /*0390*/  EXIT ;  /* 0x000000000000794d */ /* 0x000fea0003800000 */
        .weak           $__internal_2_$__cuda_sm20_div_rn_f64_full
        .type           $__internal_2_$__cuda_sm20_div_rn_f64_full,@function
        .size           $__internal_2_$__cuda_sm20_div_rn_f64_full,($__internal_3_$__cuda_sm20_drsqrt_f64_slowpath_v2 - $__internal_2_$__cuda_sm20_div_rn_f64_full)
$__internal_2_$__cuda_sm20_div_rn_f64_full:
[C---:B------:R-:W-:Y:S01]  /*03a0*/  FSETP.GEU.AND P0, PT, |R7|.reuse, 1.469367938527859385e-39, PT ;  /* 0x001000000700780b */ /* 0x040fe20003f0e200 */
[----:B------:R-:W-:Y:S01]  /*03b0*/  IMAD.MOV.U32 R10, RZ, RZ, 0x1 ;  /* 0x00000001ff0a7424 */ /* 0x000fe200078e00ff */
[----:B------:R-:W-:Y:S01]  /*03c0*/  LOP3.LUT R2, R7, 0x800fffff, RZ, 0xc0, !PT ;  /* 0x800fffff07027812 */ /* 0x000fe200078ec0ff */
[----:B------:R-:W-:Y:S01]  /*03d0*/  BSSY.RECONVERGENT B1, `(.L_x_59) ;  /* 0x0000055000017945 */ /* 0x000fe20003800200 */
[C---:B------:R-:W-:Y:S02]  /*03e0*/  FSETP.GEU.AND P2, PT, |R9|.reuse, 1.469367938527859385e-39, PT ;  /* 0x001000000900780b */ /* 0x040fe40003f4e200 */
[----:B------:R-:W-:Y:S01]  /*03f0*/  LOP3.LUT R3, R2, 0x3ff00000, RZ, 0xfc, !PT ;  /* 0x3ff0000002037812 */ /* 0x000fe200078efcff */
[----:B------:R-:W-:Y:S01]  /*0400*/  IMAD.MOV.U32 R2, RZ, RZ, R6 ;  /* 0x000000ffff027224 */ /* 0x000fe200078e0006 */
[----:B------:R-:W-:Y:S02]  /*0410*/  LOP3.LUT R13, R9, 0x7ff00000, RZ, 0xc0, !PT ;  /* 0x7ff00000090d7812 */ /* 0x000fe400078ec0ff */
[----:B------:R-:W-:-:S03]  /*0420*/  LOP3.LUT R16, R7, 0x7ff00000, RZ, 0xc0, !PT ;  /* 0x7ff0000007107812 */ /* 0x000fc600078ec0ff */
[----:B------:R-:W-:Y:S01]  /*0430*/  @!P0 DMUL R2, R6, 8.98846567431157953865e+307 ;  /* 0x7fe0000006028828 */ /* 0x000fe20000000000 */
[----:B------:R-:W-:-:S03]  /*0440*/  ISETP.GE.U32.AND P1, PT, R13, R16, PT ;  /* 0x000000100d00720c */ /* 0x000fc60003f26070 */
[----:B------:R-:W-:Y:S02]  /*0450*/  @!P2 LOP3.LUT R20, R7, 0x7ff00000, RZ, 0xc0, !PT ;  /* 0x7ff000000714a812 */ /* 0x000fe400078ec0ff */
[----:B------:R-:W0:Y:S02]  /*0460*/  MUFU.RCP64H R11, R3 ;  /* 0x00000003000b7308 */ /* 0x000e240000001800 */
[----:B------:R-:W-:Y:S01]  /*0470*/  @!P2 ISETP.GE.U32.AND P3, PT, R13, R20, PT ;  /* 0x000000140d00a20c */ /* 0x000fe20003f66070 */
[----:B------:R-:W-:Y:S01]  /*0480*/  @!P2 IMAD.MOV.U32 R20, RZ, RZ, RZ ;  /* 0x000000ffff14a224 */ /* 0x000fe200078e00ff */
[----:B0-----:R-:W-:-:S08]  /*0490*/  DFMA R14, R10, -R2, 1 ;  /* 0x3ff000000a0e742b */ /* 0x001fd00000000802 */
[----:B------:R-:W-:Y:S01]  /*04a0*/  DFMA R18, R14, R14, R14 ;  /* 0x0000000e0e12722b */ /* 0x000fe2000000000e */
[----:B------:R-:W-:-:S05]  /*04b0*/  IMAD.MOV.U32 R14, RZ, RZ, 0x1ca00000 ;  /* 0x1ca00000ff0e7424 */ /* 0x000fca00078e00ff */
[C---:B------:R-:W-:Y:S02]  /*04c0*/  @!P2 SEL R15, R14.reuse, 0x63400000, !P3 ;  /* 0x634000000e0fa807 */ /* 0x040fe40005800000 */
[----:B------:R-:W-:Y:S01]  /*04d0*/  DFMA R18, R10, R18, R10 ;  /* 0x000000120a12722b */ /* 0x000fe2000000000a */
[----:B------:R-:W-:Y:S01]  /*04e0*/  SEL R11, R14, 0x63400000, !P1 ;  /* 0x634000000e0b7807 */ /* 0x000fe20004800000 */
[----:B------:R-:W-:Y:S01]  /*04f0*/  IMAD.MOV.U32 R10, RZ, RZ, R8 ;  /* 0x000000ffff0a7224 */ /* 0x000fe200078e0008 */
[--C-:B------:R-:W-:Y:S02]  /*0500*/  @!P2 LOP3.LUT R15, R15, 0x80000000, R9.reuse, 0xf8, !PT ;  /* 0x800000000f0fa812 */ /* 0x100fe400078ef809 */
[----:B------:R-:W-:Y:S02]  /*0510*/  LOP3.LUT R11, R11, 0x800fffff, R9, 0xf8, !PT ;  /* 0x800fffff0b0b7812 */ /* 0x000fe400078ef809 */
[----:B------:R-:W-:Y:S01]  /*0520*/  @!P2 LOP3.LUT R21, R15, 0x100000, RZ, 0xfc, !PT ;  /* 0x001000000f15a812 */ /* 0x000fe200078efcff */
[----:B------:R-:W-:-:S05]  /*0530*/  DFMA R22, R18, -R2, 1 ;  /* 0x3ff000001216742b */ /* 0x000fca0000000802 */
[----:B------:R-:W-:-:S03]  /*0540*/  @!P2 DFMA R10, R10, 2, -R20 ;  /* 0x400000000a0aa82b */ /* 0x000fc60000000814 */
[----:B------:R-:W-:Y:S01]  /*0550*/  DFMA R18, R18, R22, R18 ;  /* 0x000000161212722b */ /* 0x000fe20000000012 */
[----:B------:R-:W-:Y:S02]  /*0560*/  IMAD.MOV.U32 R23, RZ, RZ, R13 ;  /* 0x000000ffff177224 */ /* 0x000fe400078e000d */
[----:B------:R-:W-:Y:S01]  /*0570*/  IMAD.MOV.U32 R22, RZ, RZ, R16 ;  /* 0x000000ffff167224 */ /* 0x000fe200078e0010 */
[----:B------:R-:W-:-:S03]  /*0580*/  @!P0 LOP3.LUT R22, R3, 0x7ff00000, RZ, 0xc0, !PT ;  /* 0x7ff0000003168812 */ /* 0x000fc600078ec0ff */
[----:B------:R-:W-:Y:S01]  /*0590*/  @!P2 LOP3.LUT R23, R11, 0x7ff00000, RZ, 0xc0, !PT ;  /* 0x7ff000000b17a812 */ /* 0x000fe200078ec0ff */
[----:B------:R-:W-:Y:S01]  /*05a0*/  DMUL R20, R18, R10 ;  /* 0x0000000a12147228 */ /* 0x000fe20000000000 */
[----:B------:R-:W-:-:S03]  /*05b0*/  VIADD R24, R22, 0xffffffff ;  /* 0xffffffff16187836 */ /* 0x000fc60000000000 */
[----:B------:R-:W-:-:S04]  /*05c0*/  VIADD R15, R23, 0xffffffff ;  /* 0xffffffff170f7836 */ /* 0x000fc80000000000 */
[----:B------:R-:W-:Y:S01]  /*05d0*/  DFMA R16, R20, -R2, R10 ;  /* 0x800000021410722b */ /* 0x000fe2000000000a */
[----:B------:R-:W-:-:S04]  /*05e0*/  ISETP.GT.U32.AND P0, PT, R15, 0x7feffffe, PT ;  /* 0x7feffffe0f00780c */ /* 0x000fc80003f04070 */
[----:B------:R-:W-:-:S03]  /*05f0*/  ISETP.GT.U32.OR P0, PT, R24, 0x7feffffe, P0 ;  /* 0x7feffffe1800780c */ /* 0x000fc60000704470 */
[----:B------:R-:W-:-:S10]  /*0600*/  DFMA R16, R18, R16, R20 ;  /* 0x000000101210722b */ /* 0x000fd40000000014 */
[----:B------:R-:W-:Y:S05]  /*0610*/  @P0 BRA `(.L_x_60) ;  /* 0x00000000006c0947 */ /* 0x000fea0003800000 */
[----:B------:R-:W-:-:S04]  /*0620*/  LOP3.LUT R18, R7, 0x7ff00000, RZ, 0xc0, !PT ;  /* 0x7ff0000007127812 */ /* 0x000fc800078ec0ff */
[CC--:B------:R-:W-:Y:S02]  /*0630*/  VIADDMNMX R8, R13.reuse, -R18.reuse, 0xb9600000, !PT ;  /* 0xb96000000d087446 */ /* 0x0c0fe40007800912 */
[----:B------:R-:W-:Y:S02]  /*0640*/  ISETP.GE.U32.AND P0, PT, R13, R18, PT ;  /* 0x000000120d00720c */ /* 0x000fe40003f06070 */
[----:B------:R-:W-:Y:S02]  /*0650*/  VIMNMX R8, PT, PT, R8, 0x46a00000, PT ;  /* 0x46a0000008087848 */ /* 0x000fe40003fe0100 */
[----:B------:R-:W-:-:S05]  /*0660*/  SEL R13, R14, 0x63400000, !P0 ;  /* 0x634000000e0d7807 */ /* 0x000fca0004000000 */
[----:B------:R-:W-:Y:S02]  /*0670*/  IMAD.IADD R13, R8, 0x1, -R13 ;  /* 0x00000001080d7824 */ /* 0x000fe400078e0a0d */
[----:B------:R-:W-:Y:S02]  /*0680*/  IMAD.MOV.U32 R8, RZ, RZ, RZ ;  /* 0x000000ffff087224 */ /* 0x000fe400078e00ff */
[----:B------:R-:W-:-:S06]  /*0690*/  VIADD R9, R13, 0x7fe00000 ;  /* 0x7fe000000d097836 */ /* 0x000fcc0000000000 */
[----:B------:R-:W-:-:S10]  /*06a0*/  DMUL R14, R16, R8 ;  /* 0x00000008100e7228 */ /* 0x000fd40000000000 */
[----:B------:R-:W-:-:S13]  /*06b0*/  FSETP.GTU.AND P0, PT, |R15|, 1.469367938527859385e-39, PT ;  /* 0x001000000f00780b */ /* 0x000fda0003f0c200 */
[----:B------:R-:W-:Y:S05]  /*06c0*/  @P0 BRA `(.L_x_61) ;  /* 0x0000000000940947 */ /* 0x000fea0003800000 */
[----:B------:R-:W-:Y:S01]  /*06d0*/  DFMA R2, R16, -R2, R10 ;  /* 0x800000021002722b */ /* 0x000fe2000000000a */
[----:B------:R-:W-:-:S09]  /*06e0*/  IMAD.MOV.U32 R8, RZ, RZ, RZ ;  /* 0x000000ffff087224 */ /* 0x000fd200078e00ff */
[C---:B------:R-:W-:Y:S02]  /*06f0*/  FSETP.NEU.AND P0, PT, R3.reuse, RZ, PT ;  /* 0x000000ff0300720b */ /* 0x040fe40003f0d000 */
[----:B------:R-:W-:-:S04]  /*0700*/  LOP3.LUT R7, R3, 0x80000000, R7, 0x48, !PT ;  /* 0x8000000003077812 */ /* 0x000fc800078e4807 */
[----:B------:R-:W-:-:S07]  /*0710*/  LOP3.LUT R9, R7, R9, RZ, 0xfc, !PT ;  /* 0x0000000907097212 */ /* 0x000fce00078efcff */
[----:B------:R-:W-:Y:S05]  /*0720*/  @!P0 BRA `(.L_x_61) ;  /* 0x00000000007c8947 */ /* 0x000fea0003800000 */
[----:B------:R-:W-:Y:S01]  /*0730*/  IMAD.MOV R3, RZ, RZ, -R13 ;  /* 0x000000ffff037224 */ /* 0x000fe200078e0a0d */
[----:B------:R-:W-:Y:S01]  /*0740*/  DMUL.RP R8, R16, R8 ;  /* 0x0000000810087228 */ /* 0x000fe20000008000 */
[----:B------:R-:W-:Y:S01]  /*0750*/  IMAD.MOV.U32 R2, RZ, RZ, RZ ;  /* 0x000000ffff027224 */ /* 0x000fe200078e00ff */
[----:B------:R-:W-:-:S05]  /*0760*/  IADD3 R13, PT, PT, -R13, -0x43300000, RZ ;  /* 0xbcd000000d0d7810 */ /* 0x000fca0007ffe1ff */
[----:B------:R-:W-:-:S03]  /*0770*/  DFMA R2, R14, -R2, R16 ;  /* 0x800000020e02722b */ /* 0x000fc60000000010 */
[----:B------:R-:W-:-:S07]  /*0780*/  LOP3.LUT R7, R9, R7, RZ, 0x3c, !PT ;  /* 0x0000000709077212 */ /* 0x000fce00078e3cff */
[----:B------:R-:W-:-:S04]  /*0790*/  FSETP.NEU.AND P0, PT, |R3|, R13, PT ;  /* 0x0000000d0300720b */ /* 0x000fc80003f0d200 */
[----:B------:R-:W-:Y:S02]  /*07a0*/  FSEL R14, R8, R14, !P0 ;  /* 0x0000000e080e7208 */ /* 0x000fe40004000000 */
[----:B------:R-:W-:Y:S01]  /*07b0*/  FSEL R15, R7, R15, !P0 ;  /* 0x0000000f070f7208 */ /* 0x000fe20004000000 */
[----:B------:R-:W-:Y:S06]  /*07c0*/  BRA `(.L_x_61) ;  /* 0x0000000000547947 */ /* 0x000fec0003800000 */
.L_x_60:
[----:B------:R-:W-:-:S14]  /*07d0*/  DSETP.NAN.AND P0, PT, R8, R8, PT ;  /* 0x000000080800722a */ /* 0x000fdc0003f08000 */
[----:B------:R-:W-:Y:S05]  /*07e0*/  @P0 BRA `(.L_x_62) ;  /* 0x0000000000440947 */ /* 0x000fea0003800000 */
[----:B------:R-:W-:-:S14]  /*07f0*/  DSETP.NAN.AND P0, PT, R6, R6, PT ;  /* 0x000000060600722a */ /* 0x000fdc0003f08000 */
[----:B------:R-:W-:Y:S05]  /*0800*/  @P0 BRA `(.L_x_63) ;  /* 0x0000000000300947 */ /* 0x000fea0003800000 */
[----:B------:R-:W-:Y:S01]  /*0810*/  ISETP.NE.AND P0, PT, R23, R22, PT ;  /* 0x000000161700720c */ /* 0x000fe20003f05270 */
[----:B------:R-:W-:Y:S02]  /*0820*/  IMAD.MOV.U32 R14, RZ, RZ, 0x0 ;  /* 0x00000000ff0e7424 */ /* 0x000fe400078e00ff */
[----:B------:R-:W-:-:S10]  /*0830*/  IMAD.MOV.U32 R15, RZ, RZ, -0x80000 ;  /* 0xfff80000ff0f7424 */ /* 0x000fd400078e00ff */
[----:B------:R-:W-:Y:S05]  /*0840*/  @!P0 BRA `(.L_x_61) ;  /* 0x0000000000348947 */ /* 0x000fea0003800000 */
[----:B------:R-:W-:Y:S02]  /*0850*/  ISETP.NE.AND P0, PT, R23, 0x7ff00000, PT ;  /* 0x7ff000001700780c */ /* 0x000fe40003f05270 */
[----:B------:R-:W-:Y:S02]  /*0860*/  LOP3.LUT R15, R9, 0x80000000, R7, 0x48, !PT ;  /* 0x80000000090f7812 */ /* 0x000fe400078e4807 */
[----:B------:R-:W-:-:S13]  /*0870*/  ISETP.EQ.OR P0, PT, R22, RZ, !P0 ;  /* 0x000000ff1600720c */ /* 0x000fda0004702670 */
[----:B------:R-:W-:Y:S01]  /*0880*/  @P0 LOP3.LUT R2, R15, 0x7ff00000, RZ, 0xfc, !PT ;  /* 0x7ff000000f020812 */ /* 0x000fe200078efcff */
[----:B------:R-:W-:Y:S02]  /*0890*/  @!P0 IMAD.MOV.U32 R14, RZ, RZ, RZ ;  /* 0x000000ffff0e8224 */ /* 0x000fe400078e00ff */
[----:B------:R-:W-:Y:S02]  /*08a0*/  @P0 IMAD.MOV.U32 R14, RZ, RZ, RZ ;  /* 0x000000ffff0e0224 */ /* 0x000fe400078e00ff */
[----:B------:R-:W-:Y:S01]  /*08b0*/  @P0 IMAD.MOV.U32 R15, RZ, RZ, R2 ;  /* 0x000000ffff0f0224 */ /* 0x000fe200078e0002 */
[----:B------:R-:W-:Y:S06]  /*08c0*/  BRA `(.L_x_61) ;  /* 0x0000000000147947 */ /* 0x000fec0003800000 */
.L_x_63:
[----:B------:R-:W-:Y:S01]  /*08d0*/  LOP3.LUT R15, R7, 0x80000, RZ, 0xfc, !PT ;  /* 0x00080000070f7812 */ /* 0x000fe200078efcff */
[----:B------:R-:W-:Y:S01]  /*08e0*/  IMAD.MOV.U32 R14, RZ, RZ, R6 ;  /* 0x000000ffff0e7224 */ /* 0x000fe200078e0006 */
[----:B------:R-:W-:Y:S06]  /*08f0*/  BRA `(.L_x_61) ;  /* 0x0000000000087947 */ /* 0x000fec0003800000 */
.L_x_62:
[----:B------:R-:W-:Y:S01]  /*0900*/  LOP3.LUT R15, R9, 0x80000, RZ, 0xfc, !PT ;  /* 0x00080000090f7812 */ /* 0x000fe200078efcff */
[----:B------:R-:W-:-:S07]  /*0910*/  IMAD.MOV.U32 R14, RZ, RZ, R8 ;  /* 0x000000ffff0e7224 */ /* 0x000fce00078e0008 */
.L_x_61:
[----:B------:R-:W-:Y:S05]  /*0920*/  BSYNC.RECONVERGENT B1 ;  /* 0x0000000000017941 */ /* 0x000fea0003800200 */
.L_x_59:
[----:B------:R-:W-:Y:S02]  /*0930*/  IMAD.MOV.U32 R13, RZ, RZ, 0x0 ;  /* 0x00000000ff0d7424 */ /* 0x000fe400078e00ff */
[----:B------:R-:W-:Y:S02]  /*0940*/  IMAD.MOV.U32 R2, RZ, RZ, R14 ;  /* 0x000000ffff027224 */ /* 0x000fe400078e000e */
[----:B------:R-:W-:Y:S01]  /*0950*/  IMAD.MOV.U32 R3, RZ, RZ, R15 ;  /* 0x000000ffff037224 */ /* 0x000fe200078e000f */
[----:B------:R-:W-:Y:S06]  /*0960*/  RET.REL.NODEC R12 `(_Z11resample_k2PKdS0_PdS1_i) ;  /* 0xfffffff40ca47950 */ /* 0x000fec0003c3ffff */
        .weak           $__internal_3_$__cuda_sm20_drsqrt_f64_slowpath_v2
        .type           $__internal_3_$__cuda_sm20_drsqrt_f64_slowpath_v2,@function
        .size           $__internal_3_$__cuda_sm20_drsqrt_f64_slowpath_v2,(.L_x_191 - $__internal_3_$__cuda_sm20_drsqrt_f64_slowpath_v2)
$__internal_3_$__cuda_sm20_drsqrt_f64_slowpath_v2:
[----:B------:R-:W-:Y:S01]  /*0970*/  IMAD.MOV.U32 R2, RZ, RZ, R4 ;  /* 0x000000ffff027224 */ /* 0x000fe200078e0004 */
[----:B------:R-:W-:Y:S01]  /*0980*/  BSSY.RECONVERGENT B1, `(.L_x_64) ;  /* 0x000001e000017945 */ /* 0x000fe20003800200 */
[----:B------:R-:W-:Y:S01]  /*0990*/  IMAD.MOV.U32 R3, RZ, RZ, R5 ;  /* 0x000000ffff037224 */ /* 0x000fe200078e0005 */
[----:B------:R-:W-:-:S05]  /*09a0*/  LOP3.LUT R4, R5, 0x80000000, RZ, 0xc0, !PT ;  /* 0x8000000005047812 */ /* 0x000fca00078ec0ff */
[----:B------:R-:W-:-:S14]  /*09b0*/  DSETP.NEU.AND P0, PT, R2, RZ, PT ;  /* 0x000000ff0200722a */ /* 0x000fdc0003f0d000 */
[----:B------:R-:W-:Y:S05]  /*09c0*/  @!P0 BRA `(.L_x_65) ;  /* 0x00000000005c8947 */ /* 0x000fea0003800000 */
[----:B------:R-:W-:-:S14]  /*09d0*/  DSETP.GTU.AND P0, PT, |R2|, +INF , PT ;  /* 0x7ff000000200742a */ /* 0x000fdc0003f0c200 */
[----:B------:R-:W-:Y:S05]  /*09e0*/  @P0 BRA `(.L_x_66) ;  /* 0x00000000004c0947 */ /* 0x000fea0003800000 */
[----:B------:R-:W-:-:S13]  /*09f0*/  ISETP.NE.AND P0, PT, R4, RZ, PT ;  /* 0x000000ff0400720c */ /* 0x000fda0003f05270 */
[----:B------:R-:W-:Y:S02]  /*0a00*/  @P0 IMAD.MOV.U32 R4, RZ, RZ, 0x0 ;  /* 0x00000000ff040424 */ /* 0x000fe400078e00ff */
[----:B------:R-:W-:Y:S01]  /*0a10*/  @P0 IMAD.MOV.U32 R5, RZ, RZ, -0x80000 ;  /* 0xfff80000ff050424 */ /* 0x000fe200078e00ff */
[----:B------:R-:W-:Y:S06]  /*0a20*/  @P0 BRA `(.L_x_67) ;  /* 0x00000000004c0947 */ /* 0x000fec0003800000 */
[----:B------:R-:W-:-:S14]  /*0a30*/  DSETP.NEU.AND P0, PT, |R2|, +INF , PT ;  /* 0x7ff000000200742a */ /* 0x000fdc0003f0d200 */
[----:B------:R-:W-:Y:S01]  /*0a40*/  @!P0 CS2R R4, SRZ ;  /* 0x0000000000048805 */ /* 0x000fe2000001ff00 */
[----:B------:R-:W-:Y:S06]  /*0a50*/  @!P0 BRA `(.L_x_67) ;  /* 0x0000000000408947 */ /* 0x000fec0003800000 */
[----:B------:R-:W-:Y:S01]  /*0a60*/  DMUL R2, R2, 1.80143985094819840000e+16 ;  /* 0x4350000002027828 */ /* 0x000fe20000000000 */
[----:B------:R-:W-:Y:S02]  /*0a70*/  IMAD.MOV.U32 R4, RZ, RZ, RZ ;  /* 0x000000ffff047224 */ /* 0x000fe400078e00ff */
[----:B------:R-:W-:Y:S02]  /*0a80*/  IMAD.MOV.U32 R8, RZ, RZ, 0x0 ;  /* 0x00000000ff087424 */ /* 0x000fe400078e00ff */
[----:B------:R-:W-:Y:S01]  /*0a90*/  IMAD.MOV.U32 R9, RZ, RZ, 0x3fd80000 ;  /* 0x3fd80000ff097424 */ /* 0x000fe200078e00ff */
[----:B------:R-:W0:Y:S02]  /*0aa0*/  MUFU.RSQ64H R5, R3 ;  /* 0x0000000300057308 */ /* 0x000e240000001c00 */
[----:B0-----:R-:W-:-:S08]  /*0ab0*/  DMUL R6, R4, R4 ;  /* 0x0000000404067228 */ /* 0x001fd00000000000 */
[----:B------:R-:W-:-:S08]  /*0ac0*/  DFMA R6, R2, -R6, 1 ;  /* 0x3ff000000206742b */ /* 0x000fd00000000806 */
[----:B------:R-:W-:Y:S02]  /*0ad0*/  DFMA R8, R6, R8, 0.5 ;  /* 0x3fe000000608742b */ /* 0x000fe40000000008 */
[----:B------:R-:W-:-:S08]  /*0ae0*/  DMUL R6, R4, R6 ;  /* 0x0000000604067228 */ /* 0x000fd00000000000 */
[----:B------:R-:W-:-:S08]  /*0af0*/  DFMA R4, R8, R6, R4 ;  /* 0x000000060804722b */ /* 0x000fd00000000004 */
[----:B------:R-:W-:Y:S01]  /*0b00*/  DMUL R4, R4, 134217728 ;  /* 0x41a0000004047828 */ /* 0x000fe20000000000 */
[----:B------:R-:W-:Y:S10]  /*0b10*/  BRA `(.L_x_67) ;  /* 0x0000000000107947 */ /* 0x000ff40003800000 */
.L_x_66:
[----:B------:R-:W-:Y:S01]  /*0b20*/  DADD R4, R2, R2 ;  /* 0x0000000002047229 */ /* 0x000fe20000000002 */
[----:B------:R-:W-:Y:S10]  /*0b30*/  BRA `(.L_x_67) ;  /* 0x0000000000087947 */ /* 0x000ff40003800000 */
.L_x_65:
[----:B------:R-:W-:Y:S01]  /*0b40*/  LOP3.LUT R5, R4, 0x7ff00000, RZ, 0xfc, !PT ;  /* 0x7ff0000004057812 */ /* 0x000fe200078efcff */
[----:B------:R-:W-:-:S07]  /*0b50*/  IMAD.MOV.U32 R4, RZ, RZ, RZ ;  /* 0x000000ffff047224 */ /* 0x000fce00078e00ff */
.L_x_67:
[----:B------:R-:W-:Y:S05]  /*0b60*/  BSYNC.RECONVERGENT B1 ;  /* 0x0000000000017941 */ /* 0x000fea0003800200 */
.L_x_64:
[----:B------:R-:W-:Y:S02]  /*0b70*/  IMAD.MOV.U32 R2, RZ, RZ, R10 ;  /* 0x000000ffff027224 */ /* 0x000fe400078e000a */
[----:B------:R-:W-:Y:S02]  /*0b80*/  IMAD.MOV.U32 R3, RZ, RZ, 0x0 ;  /* 0x00000000ff037424 */ /* 0x000fe400078e00ff */
[----:B------:R-:W-:Y:S02]  /*0b90*/  IMAD.MOV.U32 R8, RZ, RZ, R4 ;  /* 0x000000ffff087224 */ /* 0x000fe400078e0004 */
[----:B------:R-:W-:Y:S01]  /*0ba0*/  IMAD.MOV.U32 R9, RZ, RZ, R5 ;  /* 0x000000ffff097224 */ /* 0x000fe200078e0005 */
[----:B------:R-:W-:Y:S06]  /*0bb0*/  RET.REL.NODEC R2 `(_Z11resample_k2PKdS0_PdS1_i) ;  /* 0xfffffff402107950 */ /* 0x000fec0003c3ffff */
.L_x_68:
        /* <DEDUP_REMOVED lines=12> */
.L_x_191:


//--------------------- .text._Z11resample_k1PKddS0_S0_iPdS1_ --------------------------
	.section	.text._Z11resample_k1PKddS0_S0_iPdS1_,"ax",@progbits
	.align	128
        .global         _Z11resample_k1PKddS0_S0_iPdS1_
        .type           _Z11resample_k1PKddS0_S0_iPdS1_,@function
        .size           _Z11resample_k1PKddS0_S0_iPdS1_,(.L_x_193 - _Z11resample_k1PKddS0_S0_iPdS1_)
        .other          _Z11resample_k1PKddS0_S0_iPdS1_,@"STO_CUDA_ENTRY STV_DEFAULT"
_Z11resample_k1PKddS0_S0_iPdS1_:
.text._Z11resample_k1PKddS0_S0_iPdS1_:
        /* <DEDUP_REMOVED lines=9> */
[----:B------:R-:W1:Y:S01]  /*0090*/  LDCU.64 UR4, c[0x0][0x358] ;  /* 0x00006b00ff0477ac */ /* 0x000e620008000a00 */
[----:B0-----:R-:W-:-:S06]  /*00a0*/  IMAD.WIDE R2, R0, 0x8, R2 ;  /* 0x0000000800027825 */ /* 0x001fcc00078e0202 */
[----:B-1----:R-:W2:Y:S02]  /*00b0*/  LDG.E.64 R2, desc[UR4][R2.64] ;  /* 0x0000000402027981 */ /* 0x002ea4000c1e1b00 */
[----:B--2---:R-:W-:-:S14]  /*00c0*/  DSETP.NEU.AND P0, PT, |R2|, +INF , PT ;  /* 0x7ff000000200742a */ /* 0x004fdc0003f0d200 */
[----:B------:R-:W-:Y:S05]  /*00d0*/  @!P0 EXIT ;  /* 0x000000000000894d */ /* 0x000fea0003800000 */
[----:B------:R-:W-:Y:S01]  /*00e0*/  DMUL R6, R2, R2 ;  /* 0x0000000202067228 */ /* 0x000fe20000000000 */
[----:B------:R-:W-:Y:S05]  /*00f0*/  BSSY.RECONVERGENT B0, `(.L_x_69) ;  /* 0x000000e000007945 */ /* 0x000fea0003800200 */
[----:B------:R-:W0:Y:S04]  /*0100*/  MUFU.RCP64H R3, R7 ;  /* 0x0000000700037308 */ /* 0x000e280000001800 */
[----:B------:R-:W-:-:S05]  /*0110*/  VIADD R2, R7, 0x300402 ;  /* 0x0030040207027836 */ /* 0x000fca0000000000 */
[----:B------:R-:W-:Y:S01]  /*0120*/  FSETP.GEU.AND P0, PT, |R2|, 5.8789094863358348022e-39, PT ;  /* 0x004004020200780b */ /* 0x000fe20003f0e200 */
[----:B0-----:R-:W-:-:S08]  /*0130*/  DFMA R4, -R6, R2, 1 ;  /* 0x3ff000000604742b */ /* 0x001fd00000000102 */
[----:B------:R-:W-:-:S08]  /*0140*/  DFMA R4, R4, R4, R4 ;  /* 0x000000040404722b */ /* 0x000fd00000000004 */
[----:B------:R-:W-:-:S08]  /*0150*/  DFMA R4, R2, R4, R2 ;  /* 0x000000040204722b */ /* 0x000fd00000000002 */
[----:B------:R-:W-:-:S08]  /*0160*/  DFMA R8, -R6, R4, 1 ;  /* 0x3ff000000608742b */ /* 0x000fd00000000104 */
[----:B------:R-:W-:Y:S01]  /*0170*/  DFMA R4, R4, R8, R4 ;  /* 0x000000080404722b */ /* 0x000fe20000000004 */
[----:B------:R-:W-:Y:S10]  /*0180*/  @P0 BRA `(.L_x_70) ;  /* 0x0000000000100947 */ /* 0x000ff40003800000 */
[----:B------:R-:W-:-:S05]  /*0190*/  LOP3.LUT R2, R7, 0x7fffffff, RZ, 0xc0, !PT ;  /* 0x7fffffff07027812 */ /* 0x000fca00078ec0ff */
[----:B------:R-:W-:Y:S01]  /*01a0*/  VIADD R8, R2, 0xfff00000 ;  /* 0xfff0000002087836 */ /* 0x000fe20000000000 */
[----:B------:R-:W-:-:S07]  /*01b0*/  MOV R2, 0x1d0 ;  /* 0x000001d000027802 */ /* 0x000fce0000000f00 */
[----:B------:R-:W-:Y:S05]  /*01c0*/  CALL.REL.NOINC `($__internal_4_$__cuda_sm20_dblrcp_rn_slowpath_v3) ;  /* 0x0000000000a07944 */ /* 0x000fea0003c00000 */
.L_x_70:
[----:B------:R-:W-:Y:S05]  /*01d0*/  BSYNC.RECONVERGENT B0 ;  /* 0x0000000000007941 */ /* 0x000fea0003800200 */
.L_x_69:
[----:B------:R-:W0:Y:S01]  /*01e0*/  LDC.64 R10, c[0x0][0x380] ;  /* 0x0000e000ff0a7b82 */ /* 0x000e220000000a00 */
[----:B------:R-:W1:Y:S07]  /*01f0*/  LDCU UR6, c[0x0][0x38c] ;  /* 0x00007180ff0677ac */ /* 0x000e6e0008000800 */
[----:B------:R-:W2:Y:S01]  /*0200*/  LDC.64 R8, c[0x0][0x388] ;  /* 0x0000e200ff087b82 */ /* 0x000ea20000000a00 */
[----:B0-----:R-:W-:-:S06]  /*0210*/  IMAD.WIDE R10, R0, 0x8, R10 ;  /* 0x00000008000a7825 */ /* 0x001fcc00078e020a */
[----:B------:R-:W3:Y:S01]  /*0220*/  LDG.E.64 R10, desc[UR4][R10.64] ;  /* 0x000000040a0a7981 */ /* 0x000ee2000c1e1b00 */
[----:B-1----:R-:W2:Y:S01]  /*0230*/  MUFU.RCP64H R3, UR6 ;  /* 0x0000000600037d08 */ /* 0x002ea20008001800 */
[----:B------:R-:W-:Y:S01]  /*0240*/  IMAD.MOV.U32 R2, RZ, RZ, 0x1 ;  /* 0x00000001ff027424 */ /* 0x000fe200078e00ff */
[----:B------:R-:W-:Y:S05]  /*0250*/  BSSY.RECONVERGENT B0, `(.L_x_71) ;  /* 0x000000f000007945 */ /* 0x000fea0003800200 */
[----:B--2---:R-:W-:-:S08]  /*0260*/  DFMA R6, R2, -R8, 1 ;  /* 0x3ff000000206742b */ /* 0x004fd00000000808 */
[----:B------:R-:W-:-:S08]  /*0270*/  DFMA R6, R6, R6, R6 ;  /* 0x000000060606722b */ /* 0x000fd00000000006 */
[----:B------:R-:W-:-:S08]  /*0280*/  DFMA R6, R2, R6, R2 ;  /* 0x000000060206722b */ /* 0x000fd00000000002 */
[----:B------:R-:W-:-:S08]  /*0290*/  DFMA R2, R6, -R8, 1 ;  /* 0x3ff000000602742b */ /* 0x000fd00000000808 */
[----:B------:R-:W-:-:S08]  /*02a0*/  DFMA R2, R6, R2, R6 ;  /* 0x000000020602722b */ /* 0x000fd00000000006 */
[----:B---3--:R-:W-:Y:S01]  /*02b0*/  DMUL R6, R10, R2 ;  /* 0x000000020a067228 */ /* 0x008fe20000000000 */
[----:B------:R-:W-:-:S07]  /*02c0*/  FSETP.GEU.AND P1, PT, |R11|, 6.5827683646048100446e-37, PT ;  /* 0x036000000b00780b */ /* 0x000fce0003f2e200 */
[----:B------:R-:W-:-:S08]  /*02d0*/  DFMA R8, R6, -R8, R10 ;  /* 0x800000080608722b */ /* 0x000fd0000000000a */
[----:B------:R-:W-:-:S10]  /*02e0*/  DFMA R2, R2, R8, R6 ;  /* 0x000000080202722b */ /* 0x000fd40000000006 */
[----:B------:R-:W-:-:S05]  /*02f0*/  FFMA R6, RZ, UR6, R3 ;  /* 0x00000006ff067c23 */ /* 0x000fca0008000003 */
[----:B------:R-:W-:-:S13]  /*0300*/  FSETP.GT.AND P0, PT, |R6|, 1.469367938527859385e-39, PT ;  /* 0x001000000600780b */ /* 0x000fda0003f04200 */
[----:B------:R-:W-:Y:S05]  /*0310*/  @P0 BRA P1, `(.L_x_72) ;  /* 0x0000000000080947 */ /* 0x000fea0000800000 */
[----:B------:R-:W-:-:S07]  /*0320*/  MOV R12, 0x340 ;  /* 0x00000340000c7802 */ /* 0x000fce0000000f00 */
[----:B------:R-:W-:Y:S05]  /*0330*/  CALL.REL.NOINC `($__internal_5_$__cuda_sm20_div_rn_f64_full) ;  /* 0x0000000000f07944 */ /* 0x000fea0003c00000 */
.L_x_72:
[----:B------:R-:W-:Y:S05]  /*0340*/  BSYNC.RECONVERGENT B0 ;  /* 0x0000000000007941 */ /* 0x000fea0003800200 */
.L_x_71:
[----:B------:R-:W0:Y:S01]  /*0350*/  LDC.64 R6, c[0x0][0x390] ;  /* 0x0000e400ff067b82 */ /* 0x000e220000000a00 */
[----:B------:R-:W1:Y:S01]  /*0360*/  F2I.S64.F64 R2, R2 ;  /* 0x0000000200027311 */ /* 0x000e620000301900 */
[----:B------:R-:W2:Y:S01]  /*0370*/  LDCU.64 UR6, c[0x0][0x3a8] ;  /* 0x00007500ff0677ac */ /* 0x000ea20008000a00 */
[----:B------:R-:W3:Y:S01]  /*0380*/  LDCU.64 UR8, c[0x0][0x3b0] ;  /* 0x00007600ff0877ac */ /* 0x000ee20008000a00 */
[----:B0-----:R-:W-:-:S06]  /*0390*/  IMAD.WIDE R6, R0, 0x8, R6 ;  /* 0x0000000800067825 */ /* 0x001fcc00078e0206 */
[----:B------:R-:W4:Y:S01]  /*03a0*/  LDG.E.64 R6, desc[UR4][R6.64] ;  /* 0x0000000406067981 */ /* 0x000f22000c1e1b00 */
[--C-:B-1----:R-:W-:Y:S02]  /*03b0*/  SHF.R.S64 R12, RZ, 0x1d, R2.reuse ;  /* 0x0000001dff0c7819 */ /* 0x102fe40000001002 */
[----:B------:R-:W-:Y:S02]  /*03c0*/  SHF.R.S32.HI R0, RZ, 0x1d, R2 ;  /* 0x0000001dff007819 */ /* 0x000fe40000011402 */
[C---:B--2---:R-:W-:Y:S02]  /*03d0*/  IADD3 R10, P0, PT, R12.reuse, UR6, RZ ;  /* 0x000000060c0a7c10 */ /* 0x044fe4000ff1e0ff */
[----:B---3--:R-:W-:Y:S02]  /*03e0*/  IADD3 R12, P1, PT, R12, UR8, RZ ;  /* 0x000000080c0c7c10 */ /* 0x008fe4000ff3e0ff */
[C---:B------:R-:W-:Y:S02]  /*03f0*/  IADD3.X R11, PT, PT, R0.reuse, UR7, RZ, P0, !PT ;  /* 0x00000007000b7c10 */ /* 0x040fe400087fe4ff */
[----:B------:R-:W-:Y:S01]  /*0400*/  IADD3.X R13, PT, PT, R0, UR9, RZ, P1, !PT ;  /* 0x00000009000d7c10 */ /* 0x000fe20008ffe4ff */
[----:B----4-:R-:W-:-:S07]  /*0410*/  DMUL R8, R6, R4 ;  /* 0x0000000406087228 */ /* 0x010fce0000000000 */
[----:B------:R-:W-:Y:S04]  /*0420*/  REDG.E.ADD.F64.RN.STRONG.GPU desc[UR4][R10.64], R8 ;  /* 0x000000080a0079a6 */ /* 0x000fe8000c12ff04 */
[----:B------:R-:W-:Y:S01]  /*0430*/  REDG.E.ADD.F64.RN.STRONG.GPU desc[UR4][R12.64], R4 ;  /* 0x000000040c0079a6 */ /* 0x000fe2000c12ff04 */
[----:B------:R-:W-:Y:S05]  /*0440*/  EXIT ;  /* 0x000000000000794d */ /* 0x000fea0003800000 */
        .weak           $__internal_4_$__cuda_sm20_dblrcp_rn_slowpath_v3
        .type           $__internal_4_$__cuda_sm20_dblrcp_rn_slowpath_v3,@function
        .size           $__internal_4_$__cuda_sm20_dblrcp_rn_slowpath_v3,($__internal_5_$__cuda_sm20_div_rn_f64_full - $__internal_4_$__cuda_sm20_dblrcp_rn_slowpath_v3)
$__internal_4_$__cuda_sm20_dblrcp_rn_slowpath_v3:
[----:B------:R-:W-:Y:S01]  /*0450*/  IMAD.MOV.U32 R4, RZ, RZ, R6 ;  /* 0x000000ffff047224 */ /* 0x000fe200078e0006 */
[----:B------:R-:W-:Y:S01]  /*0460*/  BSSY.RECONVERGENT B1, `(.L_x_73) ;  /* 0x0000025000017945 */ /* 0x000fe20003800200 */
[----:B------:R-:W-:-:S06]  /*0470*/  IMAD.MOV.U32 R5, RZ, RZ, R7 ;  /* 0x000000ffff057224 */ /* 0x000fcc00078e0007 */
[----:B------:R-:W-:-:S14]  /*0480*/  DSETP.GTU.AND P0, PT, |R4|, +INF , PT ;  /* 0x7ff000000400742a */ /* 0x000fdc0003f0c200 */
[----:B------:R-:W-:Y:S05]  /*0490*/  @P0 BRA `(.L_x_74) ;  /* 0x00000000007c0947 */ /* 0x000fea0003800000 */
[----:B------:R-:W-:-:S05]  /*04a0*/  LOP3.LUT R3, R7, 0x7fffffff, RZ, 0xc0, !PT ;  /* 0x7fffffff07037812 */ /* 0x000fca00078ec0ff */
[----:B------:R-:W-:-:S05]  /*04b0*/  VIADD R6, R3, 0xffffffff ;  /* 0xffffffff03067836 */ /* 0x000fca0000000000 */
[----:B------:R-:W-:-:S13]  /*04c0*/  ISETP.GE.U32.AND P0, PT, R6, 0x7fefffff, PT ;  /* 0x7fefffff0600780c */ /* 0x000fda0003f06070 */
[----:B------:R-:W-:Y:S01]  /*04d0*/  @P0 LOP3.LUT R7, R5, 0x7ff00000, RZ, 0x3c, !PT ;  /* 0x7ff0000005070812 */ /* 0x000fe200078e3cff */
[----:B------:R-:W-:Y:S01]  /*04e0*/  @P0 IMAD.MOV.U32 R6, RZ, RZ, RZ ;  /* 0x000000ffff060224 */ /* 0x000fe200078e00ff */
[----:B------:R-:W-:Y:S06]  /*04f0*/  @P0 BRA `(.L_x_75) ;  /* 0x00000000006c0947 */ /* 0x000fec0003800000 */
[----:B------:R-:W-:-:S13]  /*0500*/  ISETP.GE.U32.AND P0, PT, R3, 0x1000001, PT ;  /* 0x010000010300780c */ /* 0x000fda0003f06070 */
[----:B------:R-:W-:Y:S05]  /*0510*/  @!P0 BRA `(.L_x_76) ;  /* 0x0000000000348947 */ /* 0x000fea0003800000 */
[----:B------:R-:W-:Y:S02]  /*0520*/  VIADD R7, R5, 0xc0200000 ;  /* 0xc020000005077836 */ /* 0x000fe40000000000 */
[----:B------:R-:W-:Y:S02]  /*0530*/  IMAD.MOV.U32 R6, RZ, RZ, R4 ;  /* 0x000000ffff067224 */ /* 0x000fe400078e0004 */
[----:B------:R-:W0:Y:S04]  /*0540*/  MUFU.RCP64H R9, R7 ;  /* 0x0000000700097308 */ /* 0x000e280000001800 */
[----:B0-----:R-:W-:-:S08]  /*0550*/  DFMA R10, -R6, R8, 1 ;  /* 0x3ff00000060a742b */ /* 0x001fd00000000108 */
[----:B------:R-:W-:-:S08]  /*0560*/  DFMA R10, R10, R10, R10 ;  /* 0x0000000a0a0a722b */ /* 0x000fd0000000000a */
[----:B------:R-:W-:-:S08]  /*0570*/  DFMA R10, R8, R10, R8 ;  /* 0x0000000a080a722b */ /* 0x000fd00000000008 */
[----:B------:R-:W-:-:S08]  /*0580*/  DFMA R8, -R6, R10, 1 ;  /* 0x3ff000000608742b */ /* 0x000fd0000000010a */
[----:B------:R-:W-:-:S08]  /*0590*/  DFMA R8, R10, R8, R10 ;  /* 0x000000080a08722b */ /* 0x000fd0000000000a */
[----:B------:R-:W-:-:S08]  /*05a0*/  DMUL R8, R8, 2.2250738585072013831e-308 ;  /* 0x0010000008087828 */ /* 0x000fd00000000000 */
[----:B------:R-:W-:-:S08]  /*05b0*/  DFMA R4, -R4, R8, 1 ;  /* 0x3ff000000404742b */ /* 0x000fd00000000108 */
[----:B------:R-:W-:-:S08]  /*05c0*/  DFMA R4, R4, R4, R4 ;  /* 0x000000040404722b */ /* 0x000fd00000000004 */
[----:B------:R-:W-:Y:S01]  /*05d0*/  DFMA R6, R8, R4, R8 ;  /* 0x000000040806722b */ /* 0x000fe20000000008 */
[----:B------:R-:W-:Y:S10]  /*05e0*/  BRA `(.L_x_75) ;  /* 0x0000000000307947 */ /* 0x000ff40003800000 */
.L_x_76:
[----:B------:R-:W-:Y:S01]  /*05f0*/  DMUL R4, R4, 8.11296384146066816958e+31 ;  /* 0x4690000004047828 */ /* 0x000fe20000000000 */
[----:B------:R-:W-:-:S05]  /*0600*/  IMAD.MOV.U32 R6, RZ, RZ, R8 ;  /* 0x000000ffff067224 */ /* 0x000fca00078e0008 */
[----:B------:R-:W0:Y:S02]  /*0610*/  MUFU.RCP64H R7, R5 ;  /* 0x0000000500077308 */ /* 0x000e240000001800 */
[----:B0-----:R-:W-:-:S08]  /*0620*/  DFMA R8, -R4, R6, 1 ;  /* 0x3ff000000408742b */ /* 0x001fd00000000106 */
[----:B------:R-:W-:-:S08]  /*0630*/  DFMA R8, R8, R8, R8 ;  /* 0x000000080808722b */ /* 0x000fd00000000008 */
[----:B------:R-:W-:-:S08]  /*0640*/  DFMA R8, R6, R8, R6 ;  /* 0x000000080608722b */ /* 0x000fd00000000006 */
[----:B------:R-:W-:-:S08]  /*0650*/  DFMA R6, -R4, R8, 1 ;  /* 0x3ff000000406742b */ /* 0x000fd00000000108 */
[----:B------:R-:W-:-:S08]  /*0660*/  DFMA R6, R8, R6, R8 ;  /* 0x000000060806722b */ /* 0x000fd00000000008 */
[----:B------:R-:W-:Y:S01]  /*0670*/  DMUL R6, R6, 8.11296384146066816958e+31 ;  /* 0x4690000006067828 */ /* 0x000fe20000000000 */
[----:B------:R-:W-:Y:S10]  /*0680*/  BRA `(.L_x_75) ;  /* 0x0000000000087947 */ /* 0x000ff40003800000 */
.L_x_74:
[----:B------:R-:W-:Y:S01]  /*0690*/  LOP3.LUT R7, R5, 0x80000, RZ, 0xfc, !PT ;  /* 0x0008000005077812 */ /* 0x000fe200078efcff */
[----:B------:R-:W-:-:S07]  /*06a0*/  IMAD.MOV.U32 R6, RZ, RZ, R4 ;  /* 0x000000ffff067224 */ /* 0x000fce00078e0004 */
.L_x_75:
[----:B------:R-:W-:Y:S05]  /*06b0*/  BSYNC.RECONVERGENT B1 ;  /* 0x0000000000017941 */ /* 0x000fea0003800200 */
.L_x_73:
[----:B------:R-:W-:Y:S02]  /*06c0*/  IMAD.MOV.U32 R3, RZ, RZ, 0x0 ;  /* 0x00000000ff037424 */ /* 0x000fe400078e00ff */
[----:B------:R-:W-:Y:S02]  /*06d0*/  IMAD.MOV.U32 R4, RZ, RZ, R6 ;  /* 0x000000ffff047224 */ /* 0x000fe400078e0006 */
[----:B------:R-:W-:Y:S01]  /*06e0*/  IMAD.MOV.U32 R5, RZ, RZ, R7 ;  /* 0x000000ffff057224 */ /* 0x000fe200078e0007 */
[----:B------:R-:W-:Y:S06]  /*06f0*/  RET.REL.NODEC R2 `(_Z11resample_k1PKddS0_S0_iPdS1_) ;  /* 0xfffffff802407950 */ /* 0x000fec0003c3ffff */
        .weak           $__internal_5_$__cuda_sm20_div_rn_f64_full
        .type           $__internal_5_$__cuda_sm20_div_rn_f64_full,@function
        .size           $__internal_5_$__cuda_sm20_div_rn_f64_full,(.L_x_193 - $__internal_5_$__cuda_sm20_div_rn_f64_full)
$__internal_5_$__cuda_sm20_div_rn_f64_full:
[----:B------:R-:W0:Y:S01]  /*0700*/  LDC.64 R6, c[0x0][0x388] ;  /* 0x0000e200ff067b82 */ /* 0x000e220000000a00 */
[----:B------:R-:W-:Y:S01]  /*0710*/  IMAD.MOV.U32 R14, RZ, RZ, 0x1 ;  /* 0x00000001ff0e7424 */ /* 0x000fe200078e00ff */
[C---:B------:R-:W-:Y:S01]  /*0720*/  FSETP.GEU.AND P2, PT, |R11|.reuse, 1.469367938527859385e-39, PT ;  /* 0x001000000b00780b */ /* 0x040fe20003f4e200 */
[----:B------:R-:W-:Y:S01]  /*0730*/  IMAD.MOV.U32 R21, RZ, RZ, 0x1ca00000 ;  /* 0x1ca00000ff157424 */ /* 0x000fe200078e00ff */
[----:B------:R-:W-:Y:S01]  /*0740*/  LOP3.LUT R20, R11, 0x7ff00000, RZ, 0xc0, !PT ;  /* 0x7ff000000b147812 */ /* 0x000fe200078ec0ff */
[----:B------:R-:W-:Y:S04]  /*0750*/  BSSY.RECONVERGENT B1, `(.L_x_77) ;  /* 0x0000050000017945 */ /* 0x000fe80003800200 */
[----:B------:R-:W-:Y:S01]  /*0760*/  IMAD.MOV.U32 R22, RZ, RZ, R20 ;  /* 0x000000ffff167224 */ /* 0x000fe200078e0014 */
[----:B0-----:R-:W-:-:S02]  /*0770*/  FSETP.GEU.AND P0, PT, |R7|, 1.469367938527859385e-39, PT ;  /* 0x001000000700780b */ /* 0x001fc40003f0e200 */
[C---:B------:R-:W-:Y:S02]  /*0780*/  LOP3.LUT R2, R7.reuse, 0x800fffff, RZ, 0xc0, !PT ;  /* 0x800fffff07027812 */ /* 0x040fe400078ec0ff */
[----:B------:R-:W-:Y:S02]  /*0790*/  LOP3.LUT R13, R7, 0x7ff00000, RZ, 0xc0, !PT ;  /* 0x7ff00000070d7812 */ /* 0x000fe400078ec0ff */
[----:B------:R-:W-:Y:S01]  /*07a0*/  LOP3.LUT R3, R2, 0x3ff00000, RZ, 0xfc, !PT ;  /* 0x3ff0000002037812 */ /* 0x000fe200078efcff */
[----:B------:R-:W-:Y:S01]  /*07b0*/  IMAD.MOV.U32 R2, RZ, RZ, R6 ;  /* 0x000000ffff027224 */ /* 0x000fe200078e0006 */
[----:B------:R-:W-:Y:S01]  /*07c0*/  ISETP.GE.U32.AND P1, PT, R20, R13, PT ;  /* 0x0000000d1400720c */ /* 0x000fe20003f26070 */
[----:B------:R-:W-:-:S03]  /*07d0*/  IMAD.MOV.U32 R23, RZ, RZ, R13 ;  /* 0x000000ffff177224 */ /* 0x000fc600078e000d */
[----:B------:R-:W-:Y:S01]  /*07e0*/  SEL R21, R21, 0x63400000, !P1 ;  /* 0x6340000015157807 */ /* 0x000fe20004800000 */
[----:B------:R-:W0:Y:S03]  /*07f0*/  @!P0 LDC.64 R8, c[0x0][0x388] ;  /* 0x0000e200ff088b82 */ /* 0x000e260000000a00 */
[----:B------:R-:W-:-:S04]  /*0800*/  @!P2 LOP3.LUT R16, R21, 0x80000000, R11, 0xf8, !PT ;  /* 0x800000001510a812 */ /* 0x000fc800078ef80b */
[----:B------:R-:W-:Y:S01]  /*0810*/  @!P2 LOP3.LUT R17, R16, 0x100000, RZ, 0xfc, !PT ;  /* 0x001000001011a812 */ /* 0x000fe200078efcff */
[----:B------:R-:W-:Y:S01]  /*0820*/  @!P2 IMAD.MOV.U32 R16, RZ, RZ, RZ ;  /* 0x000000ffff10a224 */ /* 0x000fe200078e00ff */
[----:B0-----:R-:W-:-:S06]  /*0830*/  @!P0 DMUL R2, R8, 8.98846567431157953865e+307 ;  /* 0x7fe0000008028828 */ /* 0x001fcc0000000000 */
[----:B------:R-:W0:Y:S04]  /*0840*/  MUFU.RCP64H R15, R3 ;  /* 0x00000003000f7308 */ /* 0x000e280000001800 */
[----:B------:R-:W-:-:S05]  /*0850*/  @!P0 LOP3.LUT R23, R3, 0x7ff00000, RZ, 0xc0, !PT ;  /* 0x7ff0000003178812 */ /* 0x000fca00078ec0ff */
[----:B------:R-:W-:Y:S01]  /*0860*/  VIADD R25, R23, 0xffffffff ;  /* 0xffffffff17197836 */ /* 0x000fe20000000000 */
[----:B0-----:R-:W-:-:S08]  /*0870*/  DFMA R8, R14, -R2, 1 ;  /* 0x3ff000000e08742b */ /* 0x001fd00000000802 */
[----:B------:R-:W-:-:S08]  /*0880*/  DFMA R8, R8, R8, R8 ;  /* 0x000000080808722b */ /* 0x000fd00000000008 */
[----:B------:R-:W-:Y:S01]  /*0890*/  DFMA R14, R14, R8, R14 ;  /* 0x000000080e0e722b */ /* 0x000fe2000000000e */
[----:B------:R-:W-:Y:S01]  /*08a0*/  LOP3.LUT R9, R21, 0x800fffff, R11, 0xf8, !PT ;  /* 0x800fffff15097812 */ /* 0x000fe200078ef80b */
[----:B------:R-:W-:-:S06]  /*08b0*/  IMAD.MOV.U32 R8, RZ, RZ, R10 ;  /* 0x000000ffff087224 */ /* 0x000fcc00078e000a */
[----:B------:R-:W-:Y:S02]  /*08c0*/  DFMA R18, R14, -R2, 1 ;  /* 0x3ff000000e12742b */ /* 0x000fe40000000802 */
[----:B------:R-:W-:-:S06]  /*08d0*/  @!P2 DFMA R8, R8, 2, -R16 ;  /* 0x400000000808a82b */ /* 0x000fcc0000000810 */
[----:B------:R-:W-:-:S04]  /*08e0*/  DFMA R14, R14, R18, R14 ;  /* 0x000000120e0e722b */ /* 0x000fc8000000000e */
[----:B------:R-:W-:-:S04]  /*08f0*/  @!P2 LOP3.LUT R22, R9, 0x7ff00000, RZ, 0xc0, !PT ;  /* 0x7ff000000916a812 */ /* 0x000fc800078ec0ff */
[----:B------:R-:W-:Y:S01]  /*0900*/  DMUL R16, R14, R8 ;  /* 0x000000080e107228 */ /* 0x000fe20000000000 */
[----:B------:R-:W-:-:S05]  /*0910*/  VIADD R24, R22, 0xffffffff ;  /* 0xffffffff16187836 */ /* 0x000fca0000000000 */
[----:B------:R-:W-:Y:S02]  /*0920*/  ISETP.GT.U32.AND P0, PT, R24, 0x7feffffe, PT ;  /* 0x7feffffe1800780c */ /* 0x000fe40003f04070 */
[----:B------:R-:W-:Y:S02]  /*0930*/  DFMA R18, R16, -R2, R8 ;  /* 0x800000021012722b */ /* 0x000fe40000000008 */
[----:B------:R-:W-:-:S06]  /*0940*/  ISETP.GT.U32.OR P0, PT, R25, 0x7feffffe, P0 ;  /* 0x7feffffe1900780c */ /* 0x000fcc0000704470 */
[----:B------:R-:W-:-:S07]  /*0950*/  DFMA R18, R14, R18, R16 ;  /* 0x000000120e12722b */ /* 0x000fce0000000010 */
[----:B------:R-:W-:Y:S05]  /*0960*/  @P0 BRA `(.L_x_78) ;  /* 0x0000000000600947 */ /* 0x000fea0003800000 */
[----:B------:R-:W-:Y:S01]  /*0970*/  VIADDMNMX R13, R20, -R13, 0xb9600000, !PT ;  /* 0xb9600000140d7446 */ /* 0x000fe2000780090d */
[----:B------:R-:W-:-:S03]  /*0980*/  IMAD.MOV.U32 R10, RZ, RZ, RZ ;  /* 0x000000ffff0a7224 */ /* 0x000fc600078e00ff */
[----:B------:R-:W-:-:S05]  /*0990*/  VIMNMX R6, PT, PT, R13, 0x46a00000, PT ;  /* 0x46a000000d067848 */ /* 0x000fca0003fe0100 */
[----:B------:R-:W-:-:S04]  /*09a0*/  IMAD.IADD R6, R6, 0x1, -R21 ;  /* 0x0000000106067824 */ /* 0x000fc800078e0a15 */
        /* <DEDUP_REMOVED lines=12> */
[----:B------:R-:W-:-:S06]  /*0a70*/  IMAD.MOV.U32 R2, RZ, RZ, RZ ;  /* 0x000000ffff027224 */ /* 0x000fcc00078e00ff */
[----:B------:R-:W-:-:S03]  /*0a80*/  DFMA R2, R14, -R2, R18 ;  /* 0x800000020e02722b */ /* 0x000fc60000000012 */
[----:B------:R-:W-:-:S03]  /*0a90*/  LOP3.LUT R7, R11, R7, RZ, 0x3c, !PT ;  /* 0x000000070b077212 */ /* 0x000fc600078e3cff */
[----:B------:R-:W-:-:S04]  /*0aa0*/  IADD3 R2, PT, PT, -R6, -0x43300000, RZ ;  /* 0xbcd0000006027810 */ /* 0x000fc80007ffe1ff */
[----:B------:R-:W-:-:S04]  /*0ab0*/  FSETP.NEU.AND P0, PT, |R3|, R2, PT ;  /* 0x000000020300720b */ /* 0x000fc80003f0d200 */
[----:B------:R-:W-:Y:S02]  /*0ac0*/  FSEL R14, R10, R14, !P0 ;  /* 0x0000000e0a0e7208 */ /* 0x000fe40004000000 */
[----:B------:R-:W-:Y:S01]  /*0ad0*/  FSEL R15, R7, R15, !P0 ;  /* 0x0000000f070f7208 */ /* 0x000fe20004000000 */
[----:B------:R-:W-:Y:S06]  /*0ae0*/  BRA `(.L_x_79) ;  /* 0x0000000000587947 */ /* 0x000fec0003800000 */
.L_x_78:
[----:B------:R-:W-:-:S14]  /*0af0*/  DSETP.NAN.AND P0, PT, R10, R10, PT ;  /* 0x0000000a0a00722a */ /* 0x000fdc0003f08000 */
[----:B------:R-:W-:Y:S05]  /*0b00*/  @P0 BRA `(.L_x_80) ;  /* 0x0000000000480947 */ /* 0x000fea0003800000 */
[----:B------:R-:W0:Y:S02]  /*0b10*/  LDC.64 R2, c[0x0][0x388] ;  /* 0x0000e200ff027b82 */ /* 0x000e240000000a00 */
[----:B0-----:R-:W-:-:S14]  /*0b20*/  DSETP.NAN.AND P0, PT, R2, R2, PT ;  /* 0x000000020200722a */ /* 0x001fdc0003f08000 */
        /* <DEDUP_REMOVED lines=13> */
.L_x_81:
[----:B------:R-:W-:Y:S01]  /*0c00*/  LOP3.LUT R15, R7, 0x80000, RZ, 0xfc, !PT ;  /* 0x00080000070f7812 */ /* 0x000fe200078efcff */
[----:B------:R-:W-:Y:S01]  /*0c10*/  IMAD.MOV.U32 R14, RZ, RZ, R6 ;  /* 0x000000ffff0e7224 */ /* 0x000fe200078e0006 */
[----:B------:R-:W-:Y:S06]  /*0c20*/  BRA `(.L_x_79) ;  /* 0x0000000000087947 */ /* 0x000fec0003800000 */
.L_x_80:
[----:B------:R-:W-:Y:S01]  /*0c30*/  LOP3.LUT R15, R11, 0x80000, RZ, 0xfc, !PT ;  /* 0x000800000b0f7812 */ /* 0x000fe200078efcff */
[----:B------:R-:W-:-:S07]  /*0c40*/  IMAD.MOV.U32 R14, RZ, RZ, R10 ;  /* 0x000000ffff0e7224 */ /* 0x000fce00078e000a */
.L_x_79:
[----:B------:R-:W-:Y:S05]  /*0c50*/  BSYNC.RECONVERGENT B1 ;  /* 0x0000000000017941 */ /* 0x000fea0003800200 */
.L_x_77:
[----:B------:R-:W-:Y:S02]  /*0c60*/  IMAD.MOV.U32 R13, RZ, RZ, 0x0 ;  /* 0x00000000ff0d7424 */ /* 0x000fe400078e00ff */
[----:B------:R-:W-:Y:S02]  /*0c70*/  IMAD.MOV.U32 R2, RZ, RZ, R14 ;  /* 0x000000ffff027224 */ /* 0x000fe400078e000e */
[----:B------:R-:W-:Y:S01]  /*0c80*/  IMAD.MOV.U32 R3, RZ, RZ, R15 ;  /* 0x000000ffff037224 */ /* 0x000fe200078e000f */
[----:B------:R-:W-:Y:S06]  /*0c90*/  RET.REL.NODEC R12 `(_Z11resample_k1PKddS0_S0_iPdS1_) ;  /* 0xfffffff00cd87950 */ /* 0x000fec0003c3ffff */
.L_x_82:
        /* <DEDUP_REMOVED lines=14> */
.L_x_193:


//--------------------- .text._Z18monotransit_searchPKfS0_S0_fiS0_iS0_ifiPfS1_S1_ --------------------------
	.section	.text._Z18monotransit_searchPKfS0_S0_fiS0_iS0_ifiPfS1_S1_,"ax",@progbits
	.align	128
        .global         _Z18monotransit_searchPKfS0_S0_fiS0_iS0_ifiPfS1_S1_
        .type           _Z18monotransit_searchPKfS0_S0_fiS0_iS0_ifiPfS1_S1_,@function
        .size           _Z18monotransit_searchPKfS0_S0_fiS0_iS0_ifiPfS1_S1_,(.L_x_195 - _Z18monotransit_searchPKfS0_S0_fiS0_iS0_ifiPfS1_S1_)
        .other          _Z18monotransit_searchPKfS0_S0_fiS0_iS0_ifiPfS1_S1_,@"STO_CUDA_ENTRY STV_DEFAULT"
_Z18monotransit_searchPKfS0_S0_fiS0_iS0_ifiPfS1_S1_:
.text._Z18monotransit_searchPKfS0_S0_fiS0_iS0_ifiPfS1_S1_:
[----:B------:R-:W-:Y:S01]  /*0000*/  LDC R1, c[0x0][0x37c] ;  /* 0x0000df00ff017b82 */ /* 0x000fe20000000800 */
[----:B------:R-:W0:Y:S01]  /*0010*/  LDCU UR4, c[0x0][0x3a8] ;  /* 0x00007500ff0477ac */ /* 0x000e220008000800 */
[----:B------:R-:W1:Y:S01]  /*0020*/  S2R R8, SR_TID.X ;  /* 0x0000000000087919 */ /* 0x000e620000002100 */
[----:B------:R-:W2:Y:S01]  /*0030*/  LDCU.64 UR8, c[0x0][0x358] ;  /* 0x00006b00ff0877ac */ /* 0x000ea20008000a00 */
[----:B0-----:R-:W-:-:S05]  /*0040*/  IMAD.U32 R15, RZ, RZ, UR4 ;  /* 0x00000004ff0f7e24 */ /* 0x001fca000f8e00ff */
[----:B------:R-:W-:-:S13]  /*0050*/  ISETP.GE.AND P0, PT, R15, 0x1, PT ;  /* 0x000000010f00780c */ /* 0x000fda0003f06270 */
[----:B-12---:R-:W-:Y:S05]  /*0060*/  @!P0 BRA `(.L_x_83) ;  /* 0x0000000000508947 */ /* 0x006fea0003800000 */
[----:B------:R-:W0:Y:S01]  /*0070*/  S2UR UR5, SR_CgaCtaId ;  /* 0x00000000000579c3 */ /* 0x000e220000008800 */
[----:B------:R-:W-:Y:S01]  /*0080*/  BSSY.RECONVERGENT B0, `(.L_x_83) ;  /* 0x0000012000007945 */ /* 0x000fe20003800200 */
[----:B------:R-:W-:Y:S01]  /*0090*/  IMAD.MOV.U32 R7, RZ, RZ, RZ ;  /* 0x000000ffff077224 */ /* 0x000fe200078e00ff */
[----:B------:R-:W-:Y:S01]  /*00a0*/  UMOV UR4, 0x400 ;  /* 0x0000040000047882 */ /* 0x000fe20000000000 */
[----:B------:R-:W1:Y:S04]  /*00b0*/  LDCU UR6, c[0x0][0x360] ;  /* 0x00006c00ff0677ac */ /* 0x000e680008000800 */
[----:B------:R-:W2:Y:S01]  /*00c0*/  LDC.64 R4, c[0x0][0x3a0] ;  /* 0x0000e800ff047b82 */ /* 0x000ea20000000a00 */
[----:B------:R-:W3:Y:S01]  /*00d0*/  LDCU UR7, c[0x0][0x3a8] ;  /* 0x00007500ff0777ac */ /* 0x000ee20008000800 */
[----:B01----:R-:W-:-:S12]  /*00e0*/  ULEA UR4, UR5, UR4, 0x18 ;  /* 0x0000000405047291 */ /* 0x003fd8000f8ec0ff */
.L_x_85:
[----:B---3--:R-:W-:Y:S01]  /*00f0*/  IMAD.U32 R15, RZ, RZ, UR7 ;  /* 0x00000007ff0f7e24 */ /* 0x008fe2000f8e00ff */
[----:B0-----:R-:W-:-:S04]  /*0100*/  IADD3 R9, PT, PT, R8, R7, RZ ;  /* 0x0000000708097210 */ /* 0x001fc80007ffe0ff */
[----:B------:R-:W-:-:S13]  /*0110*/  ISETP.GE.AND P0, PT, R9, R15, PT ;  /* 0x0000000f0900720c */ /* 0x000fda0003f06270 */
[----:B------:R-:W-:Y:S05]  /*0120*/  @P0 BRA `(.L_x_84) ;  /* 0x00000000001c0947 */ /* 0x000fea0003800000 */
[----:B--2---:R-:W-:-:S06]  /*0130*/  IMAD.WIDE R2, R9, 0x4, R4 ;  /* 0x0000000409027825 */ /* 0x004fcc00078e0204 */
[----:B------:R-:W2:Y:S01]  /*0140*/  LDG.E R2, desc[UR8][R2.64] ;  /* 0x0000000802027981 */ /* 0x000ea2000c1e1900 */
[----:B------:R-:W-:Y:S02]  /*0150*/  LEA R9, R9, UR4, 0x2 ;  /* 0x0000000409097c11 */ /* 0x000fe4000f8e10ff */
[----:B------:R-:W-:-:S04]  /*0160*/  IADD3 R7, PT, PT, R7, UR6, RZ ;  /* 0x0000000607077c10 */ /* 0x000fc8000fffe0ff */
[----:B------:R-:W-:Y:S01]  /*0170*/  ISETP.GE.AND P0, PT, R7, R15, PT ;  /* 0x0000000f0700720c */ /* 0x000fe20003f06270 */
[----:B--2---:R0:W-:-:S12]  /*0180*/  STS [R9], R2 ;  /* 0x0000000209007388 */ /* 0x0041d80000000800 */
[----:B------:R-:W-:Y:S05]  /*0190*/  @!P0 BRA `(.L_x_85) ;  /* 0xfffffffc00d48947 */ /* 0x000fea000383ffff */
.L_x_84:
[----:B------:R-:W-:Y:S05]  /*01a0*/  BSYNC.RECONVERGENT B0 ;  /* 0x0000000000007941 */ /* 0x000fea0003800200 */
.L_x_83:
[----:B------:R-:W1:Y:S02]  /*01b0*/  LDC R0, c[0x0][0x3c0] ;  /* 0x0000f000ff007b82 */ /* 0x000e640000000800 */
[----:B-1----:R-:W-:-:S13]  /*01c0*/  ISETP.GE.AND P0, PT, R0, 0x1, PT ;  /* 0x000000010000780c */ /* 0x002fda0003f06270 */
[----:B------:R-:W-:Y:S05]  /*01d0*/  @!P0 EXIT ;  /* 0x000000000000894d */ /* 0x000fea0003800000 */
[----:B0-----:R-:W0:Y:S01]  /*01e0*/  S2R R9, SR_CTAID.Y ;  /* 0x0000000000097919 */ /* 0x001e220000002600 */
[----:B------:R-:W0:Y:S01]  /*01f0*/  LDC.64 R2, c[0x0][0x3b0] ;  /* 0x0000ec00ff027b82 */ /* 0x000e220000000a00 */
[----:B------:R-:W1:Y:S01]  /*0200*/  LDCU UR4, c[0x0][0x39c] ;  /* 0x00007380ff0477ac */ /* 0x000e620008000800 */
[----:B0-----:R-:W-:-:S05]  /*0210*/  IMAD.WIDE.U32 R2, R9, 0x4, R2 ;  /* 0x0000000409027825 */ /* 0x001fca00078e0002 */
[----:B------:R0:W5:Y:S01]  /*0220*/  LDG.E R11, desc[UR8][R2.64] ;  /* 0x00000008020b7981 */ /* 0x000162000c1e1900 */
[----:B------:R-:W3:Y:S01]  /*0230*/  S2UR UR6, SR_CgaCtaId ;  /* 0x00000000000679c3 */ /* 0x000ee20000008800 */
[----:B------:R-:W-:Y:S01]  /*0240*/  UMOV UR5, 0x400 ;  /* 0x0000040000057882 */ /* 0x000fe20000000000 */
[----:B------:R-:W-:Y:S02]  /*0250*/  IMAD.IADD R13, R8, 0x1, R15 ;  /* 0x00000001080d7824 */ /* 0x000fe400078e020f */
[----:B------:R-:W-:Y:S01]  /*0260*/  HFMA2 R14, -RZ, RZ, 0, 0 ;  /* 0x00000000ff0e7431 */ /* 0x000fe200000001ff */
[----:B------:R-:W-:Y:S01]  /*0270*/  I2FP.F32.S32 R12, R15 ;  /* 0x0000000f000c7245 */ /* 0x000fe20000201400 */
[----:B-1----:R-:W-:Y:S02]  /*0280*/  UIADD3 UR4, UPT, UPT, UR4, -0x1, URZ ;  /* 0xffffffff04047890 */ /* 0x002fe4000fffe0ff */
[----:B------:R-:W1:Y:S08]  /*0290*/  LDC R10, c[0x0][0x360] ;  /* 0x0000d800ff0a7b82 */ /* 0x000e700000000800 */
[----:B------:R-:W4:Y:S01]  /*02a0*/  S2UR UR7, SR_CTAID.X ;  /* 0x00000000000779c3 */ /* 0x000f220000002500 */
[----:B---3--:R-:W-:-:S06]  /*02b0*/  ULEA UR5, UR6, UR5, 0x18 ;  /* 0x0000000506057291 */ /* 0x008fcc000f8ec0ff */
[----:B------:R-:W-:Y:S02]  /*02c0*/  LEA R13, R13, UR5, 0x2 ;  /* 0x000000050d0d7c11 */ /* 0x000fe4000f8e10ff */
[----:B------:R-:W-:-:S03]  /*02d0*/  LEA R15, R15, UR5, 0x2 ;  /* 0x000000050f0f7c11 */ /* 0x000fc6000f8e10ff */
[----:B01--4-:R-:W-:-:S07]  /*02e0*/  IMAD R16, R10, 0x4, R13 ;  /* 0x000000040a107824 */ /* 0x013fce00078e020d */
.L_x_112:
[----:B0-----:R-:W0:Y:S01]  /*02f0*/  LDC R17, c[0x0][0x3c0] ;  /* 0x0000f000ff117b82 */ /* 0x001e220000000800 */
[----:B------:R-:W-:Y:S01]  /*0300*/  IADD3 R6, PT, PT, R14, UR7, RZ ;  /* 0x000000070e067c10 */ /* 0x000fe2000fffe0ff */
[----:B------:R-:W-:Y:S05]  /*0310*/  YIELD ;  /* 0x0000000000007946 */ /* 0x000fea0003800000 */
[----:B0-----:R-:W-:-:S13]  /*0320*/  ISETP.GE.AND P0, PT, R6, R17, PT ;  /* 0x000000110600720c */ /* 0x001fda0003f06270 */
[----:B-1----:R-:W-:Y:S05]  /*0330*/  @P0 EXIT ;  /* 0x000000000000094d */ /* 0x002fea0003800000 */
[----:B--2---:R-:W0:Y:S01]  /*0340*/  LDC R5, c[0x0][0x398] ;  /* 0x0000e600ff057b82 */ /* 0x004e220000000800 */
[----:B------:R-:W1:Y:S01]  /*0350*/  LDCU UR5, c[0x0][0x3bc] ;  /* 0x00007780ff0577ac */ /* 0x000e620008000800 */
[----:B------:R-:W-:Y:S01]  /*0360*/  I2FP.F32.S32 R0, R6 ;  /* 0x0000000600007245 */ /* 0x000fe20000201400 */
[----:B------:R2:W-:Y:S01]  /*0370*/  STS [R13], RZ ;  /* 0x000000ff0d007388 */ /* 0x0005e20000000800 */
[----:B------:R-:W-:-:S03]  /*0380*/  IMAD R17, R9, R17, R6 ;  /* 0x0000001109117224 */ /* 0x000fc600078e0206 */
[----:B------:R2:W-:Y:S01]  /*0390*/  STS [R16], RZ ;  /* 0x000000ff10007388 */ /* 0x0005e20000000800 */
[----:B-1----:R-:W-:Y:S01]  /*03a0*/  FMUL R0, R0, UR5 ;  /* 0x0000000500007c20 */ /* 0x002fe20008400000 */
[----:B------:R-:W-:Y:S05]  /*03b0*/  WARPSYNC.ALL ;  /* 0x0000000000007948 */ /* 0x000fea0003800000 */
[----:B0-----:R-:W0:Y:S01]  /*03c0*/  MUFU.RCP R2, R5 ;  /* 0x0000000500027308 */ /* 0x001e220000001000 */
[----:B------:R-:W-:Y:S01]  /*03d0*/  BSSY.RECONVERGENT B0, `(.L_x_86) ;  /* 0x000000f000007945 */ /* 0x000fe20003800200 */
[----:B------:R-:W-:Y:S06]  /*03e0*/  BAR.SYNC.DEFER_BLOCKING 0x0 ;  /* 0x0000000000007b1d */ /* 0x000fec0000010000 */
[----:B------:R-:W1:Y:S01]  /*03f0*/  FCHK P0, R0, R5 ;  /* 0x0000000500007302 */ /* 0x000e620000000000 */
[----:B0-----:R-:W-:-:S04]  /*0400*/  FFMA R3, R2, -R5, 1 ;  /* 0x3f80000002037423 */ /* 0x001fc80000000805 */
[----:B------:R-:W-:-:S04]  /*0410*/  FFMA R3, R2, R3, R2 ;  /* 0x0000000302037223 */ /* 0x000fc80000000002 */
[----:B------:R-:W-:-:S04]  /*0420*/  FFMA R2, R0, R3, RZ ;  /* 0x0000000300027223 */ /* 0x000fc800000000ff */
[----:B------:R-:W-:-:S04]  /*0430*/  FFMA R4, R2, -R5, R0 ;  /* 0x8000000502047223 */ /* 0x000fc80000000000 */
[----:B------:R-:W-:Y:S01]  /*0440*/  FFMA R3, R3, R4, R2 ;  /* 0x0000000403037223 */ /* 0x000fe20000000002 */
[----:B-12---:R-:W-:Y:S06]  /*0450*/  @!P0 BRA `(.L_x_87) ;  /* 0x0000000000188947 */ /* 0x006fec0003800000 */
[----:B------:R-:W0:Y:S01]  /*0460*/  LDCU UR5, c[0x0][0x398] ;  /* 0x00007300ff0577ac */ /* 0x000e220008000800 */
[----:B------:R-:W-:Y:S01]  /*0470*/  IMAD.MOV.U32 R2, RZ, RZ, R0 ;  /* 0x000000ffff027224 */ /* 0x000fe200078e0000 */
[----:B------:R-:W-:Y:S02]  /*0480*/  MOV R24, 0x4b0 ;  /* 0x000004b000187802 */ /* 0x000fe40000000f00 */
[----:B0-----:R-:W-:-:S07]  /*0490*/  MOV R3, UR5 ;  /* 0x0000000500037c02 */ /* 0x001fce0008000f00 */
[----:B-----5:R-:W-:Y:S05]  /*04a0*/  CALL.REL.NOINC `($__internal_7_$__cuda_sm3x_div_rn_noftz_f32_slowpath) ;  /* 0x0000001400307944 */ /* 0x020fea0003c00000 */
[----:B------:R-:W-:-:S07]  /*04b0*/  IMAD.MOV.U32 R3, RZ, RZ, R26 ;  /* 0x000000ffff037224 */ /* 0x000fce00078e001a */
.L_x_87:
[----:B------:R-:W-:Y:S05]  /*04c0*/  BSYNC.RECONVERGENT B0 ;  /* 0x0000000000007941 */ /* 0x000fea0003800200 */
.L_x_86:
[----:B------:R-:W0:Y:S01]  /*04d0*/  LDC R7, c[0x0][0x398] ;  /* 0x0000e600ff077b82 */ /* 0x000e220000000800 */
[----:B------:R-:W1:Y:S01]  /*04e0*/  FRND.CEIL R3, R3 ;  /* 0x0000000300037307 */ /* 0x000e620000209000 */
[----:B-----5:R-:W-:Y:S01]  /*04f0*/  FADD R6, R11, R0 ;  /* 0x000000000b067221 */ /* 0x020fe20000000000 */
[----:B------:R-:W-:Y:S06]  /*0500*/  BSSY.RECONVERGENT B0, `(.L_x_88) ;  /* 0x0000010000007945 */ /* 0x000fec0003800200 */
[----:B-1----:R1:W2:Y:S08]  /*0510*/  F2I.S64 R18, R3 ;  /* 0x0000000300127311 */ /* 0x0022b00000201900 */
[----:B0-----:R-:W0:Y:S08]  /*0520*/  MUFU.RCP R2, R7 ;  /* 0x0000000700027308 */ /* 0x001e300000001000 */
[----:B------:R-:W3:Y:S01]  /*0530*/  FCHK P0, R6, R7 ;  /* 0x0000000706007302 */ /* 0x000ee20000000000 */
[----:B0-----:R-:W-:-:S04]  /*0540*/  FFMA R5, R2, -R7, 1 ;  /* 0x3f80000002057423 */ /* 0x001fc80000000807 */
[----:B------:R-:W-:-:S04]  /*0550*/  FFMA R2, R2, R5, R2 ;  /* 0x0000000502027223 */ /* 0x000fc80000000002 */
[----:B------:R-:W-:-:S04]  /*0560*/  FFMA R5, R2, R6, RZ ;  /* 0x0000000602057223 */ /* 0x000fc800000000ff */
[----:B------:R-:W-:-:S04]  /*0570*/  FFMA R4, R5, -R7, R6 ;  /* 0x8000000705047223 */ /* 0x000fc80000000006 */
[----:B------:R-:W-:Y:S01]  /*0580*/  FFMA R4, R2, R4, R5 ;  /* 0x0000000402047223 */ /* 0x000fe20000000005 */
[----:B-123--:R-:W-:Y:S06]  /*0590*/  @!P0 BRA `(.L_x_89) ;  /* 0x0000000000188947 */ /* 0x00efec0003800000 */
[----:B------:R-:W0:Y:S01]  /*05a0*/  LDCU UR5, c[0x0][0x398] ;  /* 0x00007300ff0577ac */ /* 0x000e220008000800 */
[----:B------:R-:W-:Y:S02]  /*05b0*/  MOV R2, R6 ;  /* 0x0000000600027202 */ /* 0x000fe40000000f00 */
[----:B------:R-:W-:Y:S01]  /*05c0*/  MOV R24, 0x5f0 ;  /* 0x000005f000187802 */ /* 0x000fe20000000f00 */
[----:B0-----:R-:W-:-:S07]  /*05d0*/  IMAD.U32 R3, RZ, RZ, UR5 ;  /* 0x00000005ff037e24 */ /* 0x001fce000f8e00ff */
[----:B------:R-:W-:Y:S05]  /*05e0*/  CALL.REL.NOINC `($__internal_7_$__cuda_sm3x_div_rn_noftz_f32_slowpath) ;  /* 0x0000001000e07944 */ /* 0x000fea0003c00000 */
[----:B------:R-:W-:-:S07]  /*05f0*/  MOV R4, R26 ;  /* 0x0000001a00047202 */ /* 0x000fce0000000f00 */
.L_x_89:
[----:B------:R-:W-:Y:S05]  /*0600*/  BSYNC.RECONVERGENT B0 ;  /* 0x0000000000007941 */ /* 0x000fea0003800200 */
.L_x_88:
[----:B------:R-:W0:Y:S01]  /*0610*/  FRND.FLOOR R2, R4 ;  /* 0x0000000400027307 */ /* 0x000e220000205000 */
[----:B------:R-:W1:Y:S01]  /*0620*/  LDCU UR11, c[0x0][0x3a8] ;  /* 0x00007500ff0b77ac */ /* 0x000e620008000800 */
[----:B------:R-:W-:Y:S01]  /*0630*/  BSSY.RECONVERGENT B0, `(.L_x_90) ;  /* 0x000004d000007945 */ /* 0x000fe20003800200 */
[----:B------:R-:W2:Y:S05]  /*0640*/  LDCU UR10, c[0x0][0x39c] ;  /* 0x00007380ff0a77ac */ /* 0x000eaa0008000800 */
[----:B0-----:R-:W0:Y:S02]  /*0650*/  F2I.S64 R2, R2 ;  /* 0x0000000200027311 */ /* 0x001e240000201900 */
[----:B0-----:R-:W-:-:S05]  /*0660*/  VIMNMX R3, PT, PT, R2, UR4, PT ;  /* 0x0000000402037c48 */ /* 0x001fca000bfe0100 */
[----:B------:R-:W-:Y:S01]  /*0670*/  IMAD.IADD R3, R3, 0x1, -R18 ;  /* 0x0000000103037824 */ /* 0x000fe200078e0a12 */
[----:B------:R-:W-:-:S03]  /*0680*/  IADD3 R18, PT, PT, R18, R8, RZ ;  /* 0x0000000812127210 */ /* 0x000fc60007ffe0ff */
[C---:B------:R-:W-:Y:S01]  /*0690*/  VIADD R19, R3.reuse, 0x1 ;  /* 0x0000000103137836 */ /* 0x040fe20000000000 */
[----:B------:R-:W-:-:S13]  /*06a0*/  ISETP.GE.AND P2, PT, R3, -0x1, PT ;  /* 0xffffffff0300780c */ /* 0x000fda0003f46270 */
[----:B-12---:R-:W-:Y:S05]  /*06b0*/  @!P2 BRA `(.L_x_91) ;  /* 0x000000040010a947 */ /* 0x006fea0003800000 */
[----:B------:R-:W0:Y:S01]  /*06c0*/  LDC.64 R4, c[0x0][0x390] ;  /* 0x0000e400ff047b82 */ /* 0x000e220000000a00 */
[----:B------:R-:W-:-:S07]  /*06d0*/  HFMA2 R23, -RZ, RZ, 0, 0 ;  /* 0x00000000ff177431 */ /* 0x000fce00000001ff */
[----:B------:R-:W1:Y:S02]  /*06e0*/  LDC.64 R6, c[0x0][0x380] ;  /* 0x0000e000ff067b82 */ /* 0x000e640000000a00 */
.L_x_98:
[----:B------:R-:W-:-:S05]  /*06f0*/  IMAD.IADD R25, R18, 0x1, R23 ;  /* 0x0000000112197824 */ /* 0x000fca00078e0217 */
[----:B------:R-:W-:-:S13]  /*0700*/  ISETP.GE.AND P0, PT, R25, UR10, PT ;  /* 0x0000000a19007c0c */ /* 0x000fda000bf06270 */
[----:B0-----:R-:W-:Y:S05]  /*0710*/  @P0 BRA `(.L_x_91) ;  /* 0x0000000000f80947 */ /* 0x001fea0003800000 */
[----:B0-----:R-:W-:-:S05]  /*0720*/  IMAD.WIDE R2, R25, 0x4, R4 ;  /* 0x0000000419027825 */ /* 0x001fca00078e0204 */
[----:B------:R-:W2:Y:S01]  /*0730*/  LDG.E R22, desc[UR8][R2.64] ;  /* 0x0000000802167981 */ /* 0x000ea2000c1e1900 */
[----:B------:R-:W-:Y:S01]  /*0740*/  BSSY.RECONVERGENT B1, `(.L_x_92) ;  /* 0x0000038000017945 */ /* 0x000fe20003800200 */
[----:B--2---:R-:W-:-:S13]  /*0750*/  FSETP.NEU.AND P0, PT, R22, RZ, PT ;  /* 0x000000ff1600720b */ /* 0x004fda0003f0d000 */
[----:B------:R-:W-:Y:S05]  /*0760*/  @!P0 BRA `(.L_x_93) ;  /* 0x0000000000d48947 */ /* 0x000fea0003800000 */
[----:B-1----:R-:W-:-:S06]  /*0770*/  IMAD.WIDE R20, R25, 0x4, R6 ;  /* 0x0000000419147825 */ /* 0x002fcc00078e0206 */
[----:B------:R-:W2:Y:S01]  /*0780*/  LDG.E R21, desc[UR8][R20.64] ;  /* 0x0000000814157981 */ /* 0x000ea2000c1e1900 */
[----:B------:R-:W0:Y:S01]  /*0790*/  MUFU.RCP R24, R11 ;  /* 0x0000000b00187308 */ /* 0x000e220000001000 */
[----:B------:R-:W-:Y:S01]  /*07a0*/  BSSY.RECONVERGENT B2, `(.L_x_94) ;  /* 0x000000d000027945 */ /* 0x000fe20003800200 */
[----:B0-----:R-:W-:-:S04]  /*07b0*/  FFMA R3, -R11, R24, 1 ;  /* 0x3f8000000b037423 */ /* 0x001fc80000000118 */
[----:B------:R-:W-:Y:S01]  /*07c0*/  FFMA R3, R24, R3, R24 ;  /* 0x0000000318037223 */ /* 0x000fe20000000018 */
[----:B--2---:R-:W-:-:S04]  /*07d0*/  FADD R2, -R0, R21 ;  /* 0x0000001500027221 */ /* 0x004fc80000000100 */
[----:B------:R-:W0:Y:S01]  /*07e0*/  FCHK P0, R2, R11 ;  /* 0x0000000b02007302 */ /* 0x000e220000000000 */
[----:B------:R-:W-:-:S04]  /*07f0*/  FFMA R24, R2, R3, RZ ;  /* 0x0000000302187223 */ /* 0x000fc800000000ff */
[----:B------:R-:W-:-:S04]  /*0800*/  FFMA R26, -R11, R24, R2 ;  /* 0x000000180b1a7223 */ /* 0x000fc80000000102 */
[----:B------:R-:W-:Y:S01]  /*0810*/  FFMA R3, R3, R26, R24 ;  /* 0x0000001a03037223 */ /* 0x000fe20000000018 */
[----:B0-----:R-:W-:Y:S06]  /*0820*/  @!P0 BRA `(.L_x_95) ;  /* 0x0000000000108947 */ /* 0x001fec0003800000 */
[----:B------:R-:W-:Y:S02]  /*0830*/  MOV R3, R11 ;  /* 0x0000000b00037202 */ /* 0x000fe40000000f00 */
[----:B------:R-:W-:-:S07]  /*0840*/  MOV R24, 0x860 ;  /* 0x0000086000187802 */ /* 0x000fce0000000f00 */
[----:B------:R-:W-:Y:S05]  /*0850*/  CALL.REL.NOINC `($__internal_7_$__cuda_sm3x_div_rn_noftz_f32_slowpath) ;  /* 0x0000001000447944 */ /* 0x000fea0003c00000 */
[----:B------:R-:W-:-:S07]  /*0860*/  IMAD.MOV.U32 R3, RZ, RZ, R26 ;  /* 0x000000ffff037224 */ /* 0x000fce00078e001a */
.L_x_95:
[----:B------:R-:W-:Y:S05]  /*0870*/  BSYNC.RECONVERGENT B2 ;  /* 0x0000000000027941 */ /* 0x000fea0003800200 */
.L_x_94:
[----:B------:R-:W-:-:S06]  /*0880*/  FMUL R3, R12, R3 ;  /* 0x000000030c037220 */ /* 0x000fcc0000400000 */
[----:B------:R-:W0:Y:S02]  /*0890*/  F2I.S64 R2, R3 ;  /* 0x0000000300027311 */ /* 0x000e240000201900 */
[----:B0-----:R-:W-:-:S04]  /*08a0*/  MOV R21, R2 ;  /* 0x0000000200157202 */ /* 0x001fc80000000f00 */
[----:B------:R-:W-:-:S04]  /*08b0*/  ISETP.GE.AND P0, PT, R21, UR11, PT ;  /* 0x0000000b15007c0c */ /* 0x000fc8000bf06270 */
[----:B------:R-:W-:-:S13]  /*08c0*/  ISETP.LT.OR P0, PT, R21, RZ, P0 ;  /* 0x000000ff1500720c */ /* 0x000fda0000701670 */
[----:B------:R-:W-:Y:S05]  /*08d0*/  @P0 BRA `(.L_x_93) ;  /* 0x0000000000780947 */ /* 0x000fea0003800000 */
[----:B------:R-:W0:Y:S02]  /*08e0*/  LDC.64 R2, c[0x0][0x388] ;  /* 0x0000e200ff027b82 */ /* 0x000e240000000a00 */
[----:B0-----:R-:W-:-:S06]  /*08f0*/  IMAD.WIDE R2, R25, 0x4, R2 ;  /* 0x0000000419027825 */ /* 0x001fcc00078e0202 */
[----:B------:R-:W2:Y:S01]  /*0900*/  LDG.E R2, desc[UR8][R2.64] ;  /* 0x0000000802027981 */ /* 0x000ea2000c1e1900 */
[----:B------:R-:W0:Y:S01]  /*0910*/  S2UR UR6, SR_CgaCtaId ;  /* 0x00000000000679c3 */ /* 0x000e220000008800 */
[----:B------:R-:W-:Y:S01]  /*0920*/  UMOV UR5, 0x400 ;  /* 0x0000040000057882 */ /* 0x000fe20000000000 */
[----:B------:R-:W-:Y:S01]  /*0930*/  BSSY.RECONVERGENT B2, `(.L_x_96) ;  /* 0x0000010000027945 */ /* 0x000fe20003800200 */
[----:B0-----:R-:W-:-:S06]  /*0940*/  ULEA UR5, UR6, UR5, 0x18 ;  /* 0x0000000506057291 */ /* 0x001fcc000f8ec0ff */
[----:B------:R-:W-:-:S06]  /*0950*/  LEA R21, R21, UR5, 0x2 ;  /* 0x0000000515157c11 */ /* 0x000fcc000f8e10ff */
[----:B------:R-:W0:Y:S02]  /*0960*/  LDS R21, [R21] ;  /* 0x0000000015157984 */ /* 0x000e240000000800 */
[----:B0-----:R-:W0:Y:S02]  /*0970*/  MUFU.RCP R20, R21 ;  /* 0x0000001500147308 */ /* 0x001e240000001000 */
[----:B0-----:R-:W-:-:S04]  /*0980*/  FFMA R25, -R21, R20, 1 ;  /* 0x3f80000015197423 */ /* 0x001fc80000000114 */
[----:B------:R-:W-:Y:S02]  /*0990*/  FFMA R25, R20, R25, R20 ;  /* 0x0000001914197223 */ /* 0x000fe40000000014 */
[----:B--2---:R-:W0:Y:S02]  /*09a0*/  FCHK P0, R2, R21 ;  /* 0x0000001502007302 */ /* 0x004e240000000000 */
[----:B------:R-:W-:-:S04]  /*09b0*/  FFMA R20, R2, R25, RZ ;  /* 0x0000001902147223 */ /* 0x000fc800000000ff */
[----:B------:R-:W-:-:S04]  /*09c0*/  FFMA R3, -R21, R20, R2 ;  /* 0x0000001415037223 */ /* 0x000fc80000000102 */
[----:B------:R-:W-:Y:S01]  /*09d0*/  FFMA R3, R25, R3, R20 ;  /* 0x0000000319037223 */ /* 0x000fe20000000014 */
[----:B0-----:R-:W-:Y:S06]  /*09e0*/  @!P0 BRA `(.L_x_97) ;  /* 0x0000000000108947 */ /* 0x001fec0003800000 */
[----:B------:R-:W-:Y:S01]  /*09f0*/  IMAD.MOV.U32 R3, RZ, RZ, R21 ;  /* 0x000000ffff037224 */ /* 0x000fe200078e0015 */
[----:B------:R-:W-:-:S07]  /*0a00*/  MOV R24, 0xa20 ;  /* 0x00000a2000187802 */ /* 0x000fce0000000f00 */
[----:B------:R-:W-:Y:S05]  /*0a10*/  CALL.REL.NOINC `($__internal_7_$__cuda_sm3x_div_rn_noftz_f32_slowpath) ;  /* 0x0000000c00d47944 */ /* 0x000fea0003c00000 */
[----:B------:R-:W-:-:S07]  /*0a20*/  MOV R3, R26 ;  /* 0x0000001a00037202 */ /* 0x000fce0000000f00 */
.L_x_97:
[----:B------:R-:W-:Y:S05]  /*0a30*/  BSYNC.RECONVERGENT B2 ;  /* 0x0000000000027941 */ /* 0x000fea0003800200 */
.L_x_96:
[----:B------:R-:W0:Y:S01]  /*0a40*/  LDS R25, [R13] ;  /* 0x000000000d197984 */ /* 0x000e220000000800 */
[----:B------:R-:W-:-:S04]  /*0a50*/  FMUL R21, R21, R21 ;  /* 0x0000001515157220 */ /* 0x000fc80000400000 */
[----:B------:R-:W-:-:S04]  /*0a60*/  FMUL R22, R22, R21 ;  /* 0x0000001516167220 */ /* 0x000fc80000400000 */
[----:B0-----:R-:W-:-:S05]  /*0a70*/  FFMA R2, R22, R3, R25 ;  /* 0x0000000316027223 */ /* 0x001fca0000000019 */
[----:B------:R-:W-:Y:S04]  /*0a80*/  STS [R13], R2 ;  /* 0x000000020d007388 */ /* 0x000fe80000000800 */
[----:B------:R-:W0:Y:S02]  /*0a90*/  LDS R3, [R16] ;  /* 0x0000000010037984 */ /* 0x000e240000000800 */
[----:B0-----:R-:W-:-:S05]  /*0aa0*/  FADD R3, R22, R3 ;  /* 0x0000000316037221 */ /* 0x001fca0000000000 */
[----:B------:R0:W-:Y:S02]  /*0ab0*/  STS [R16], R3 ;  /* 0x0000000310007388 */ /* 0x0001e40000000800 */
.L_x_93:
[----:B------:R-:W-:Y:S05]  /*0ac0*/  BSYNC.RECONVERGENT B1 ;  /* 0x0000000000017941 */ /* 0x000fea0003800200 */
.L_x_92:
[----:B------:R-:W-:-:S05]  /*0ad0*/  IMAD.IADD R23, R10, 0x1, R23 ;  /* 0x000000010a177824 */ /* 0x000fca00078e0217 */
[----:B------:R-:W-:-:S13]  /*0ae0*/  ISETP.GT.AND P0, PT, R23, R19, PT ;  /* 0x000000131700720c */ /* 0x000fda0003f04270 */
[----:B------:R-:W-:Y:S05]  /*0af0*/  @!P0 BRA `(.L_x_98) ;  /* 0xfffffff800fc8947 */ /* 0x000fea000383ffff */
.L_x_91:
[----:B------:R-:W-:Y:S05]  /*0b00*/  BSYNC.RECONVERGENT B0 ;  /* 0x0000000000007941 */ /* 0x000fea0003800200 */
.L_x_90:
[----:B------:R-:W-:Y:S06]  /*0b10*/  BAR.SYNC.DEFER_BLOCKING 0x0 ;  /* 0x0000000000007b1d */ /* 0x000fec0000010000 */
[----:B------:R-:W-:Y:S01]  /*0b20*/  BSSY.RECONVERGENT B0, `(.L_x_99) ;  /* 0x0000038000007945 */ /* 0x000fe20003800200 */
[----:B------:R-:W-:Y:S04]  /*0b30*/  LDS R2, [R13+0x40] ;  /* 0x000040000d027984 */ /* 0x000fe80000000800 */
[----:B0-----:R-:W0:Y:S02]  /*0b40*/  LDS R3, [R13] ;  /* 0x000000000d037984 */ /* 0x001e240000000800 */
[----:B0-----:R-:W-:-:S05]  /*0b50*/  FADD R2, R2, R3 ;  /* 0x0000000302027221 */ /* 0x001fca0000000000 */
[----:B------:R-:W-:Y:S04]  /*0b60*/  STS [R13], R2 ;  /* 0x000000020d007388 */ /* 0x000fe80000000800 */
[----:B------:R-:W-:Y:S04]  /*0b70*/  LDS R3, [R13+0x20] ;  /* 0x000020000d037984 */ /* 0x000fe80000000800 */
[----:B------:R-:W0:Y:S02]  /*0b80*/  LDS R4, [R13] ;  /* 0x000000000d047984 */ /* 0x000e240000000800 */
[----:B0-----:R-:W-:-:S05]  /*0b90*/  FADD R4, R3, R4 ;  /* 0x0000000403047221 */ /* 0x001fca0000000000 */
[----:B------:R-:W-:Y:S04]  /*0ba0*/  STS [R13], R4 ;  /* 0x000000040d007388 */ /* 0x000fe80000000800 */
[----:B------:R-:W-:Y:S04]  /*0bb0*/  LDS R3, [R13+0x10] ;  /* 0x000010000d037984 */ /* 0x000fe80000000800 */
[----:B-1----:R-:W0:Y:S02]  /*0bc0*/  LDS R6, [R13] ;  /* 0x000000000d067984 */ /* 0x002e240000000800 */
[----:B0-----:R-:W-:-:S05]  /*0bd0*/  FADD R6, R3, R6 ;  /* 0x0000000603067221 */ /* 0x001fca0000000000 */
[----:B------:R-:W-:Y:S04]  /*0be0*/  STS [R13], R6 ;  /* 0x000000060d007388 */ /* 0x000fe80000000800 */
[----:B------:R-:W-:Y:S04]  /*0bf0*/  LDS R3, [R13+0x8] ;  /* 0x000008000d037984 */ /* 0x000fe80000000800 */
[----:B------:R-:W0:Y:S02]  /*0c00*/  LDS R20, [R13] ;  /* 0x000000000d147984 */ /* 0x000e240000000800 */
        /* <DEDUP_REMOVED lines=13> */
[----:B------:R0:W-:Y:S04]  /*0ce0*/  STS [R16], R5 ;  /* 0x0000000510007388 */ /* 0x0001e80000000800 */
[----:B------:R-:W-:Y:S04]  /*0cf0*/  LDS R4, [R16+0x10] ;  /* 0x0000100010047984 */ /* 0x000fe80000000800 */
[----:B------:R-:W1:Y:S01]  /*0d00*/  LDS R7, [R16] ;  /* 0x0000000010077984 */ /* 0x000e620000000800 */
[----:B0-----:R-:W-:Y:S01]  /*0d10*/  LEA R5, R10, R15, 0x2 ;  /* 0x0000000f0a057211 */ /* 0x001fe200078e10ff */
[----:B-1----:R-:W-:-:S05]  /*0d20*/  FADD R7, R4, R7 ;  /* 0x0000000704077221 */ /* 0x002fca0000000000 */
        /* <DEDUP_REMOVED lines=9> */
[----:B------:R-:W0:Y:S04]  /*0dc0*/  LDS R5, [R5] ;  /* 0x0000000005057984 */ /* 0x000e280000000800 */
[----:B------:R-:W1:Y:S01]  /*0dd0*/  LDS R2, [R15] ;  /* 0x000000000f027984 */ /* 0x000e620000000800 */
[----:B0-----:R-:W0:Y:S08]  /*0de0*/  MUFU.RCP R4, R5 ;  /* 0x0000000500047308 */ /* 0x001e300000001000 */
[----:B-1----:R-:W1:Y:S01]  /*0df0*/  FCHK P0, R2, R5 ;  /* 0x0000000502007302 */ /* 0x002e620000000000 */
[----:B0-----:R-:W-:-:S04]  /*0e00*/  FFMA R7, -R5, R4, 1 ;  /* 0x3f80000005077423 */ /* 0x001fc80000000104 */
[----:B------:R-:W-:-:S04]  /*0e10*/  FFMA R7, R4, R7, R4 ;  /* 0x0000000704077223 */ /* 0x000fc80000000004 */
[----:B------:R-:W-:-:S04]  /*0e20*/  FFMA R20, R2, R7, RZ ;  /* 0x0000000702147223 */ /* 0x000fc800000000ff */
[----:B------:R-:W-:-:S04]  /*0e30*/  FFMA R4, -R5, R20, R2 ;  /* 0x0000001405047223 */ /* 0x000fc80000000102 */
[----:B------:R-:W-:Y:S01]  /*0e40*/  FFMA R20, R7, R4, R20 ;  /* 0x0000000407147223 */ /* 0x000fe20000000014 */
[----:B-1----:R-:W-:Y:S06]  /*0e50*/  @!P0 BRA `(.L_x_100) ;  /* 0x0000000000108947 */ /* 0x002fec0003800000 */
[----:B------:R-:W-:Y:S01]  /*0e60*/  IMAD.MOV.U32 R3, RZ, RZ, R5 ;  /* 0x000000ffff037224 */ /* 0x000fe200078e0005 */
[----:B------:R-:W-:-:S07]  /*0e70*/  MOV R24, 0xe90 ;  /* 0x00000e9000187802 */ /* 0x000fce0000000f00 */
[----:B------:R-:W-:Y:S05]  /*0e80*/  CALL.REL.NOINC `($__internal_7_$__cuda_sm3x_div_rn_noftz_f32_slowpath) ;  /* 0x0000000800b87944 */ /* 0x000fea0003c00000 */
[----:B------:R-:W-:-:S07]  /*0e90*/  MOV R20, R26 ;  /* 0x0000001a00147202 */ /* 0x000fce0000000f00 */
.L_x_100:
[----:B------:R-:W-:Y:S05]  /*0ea0*/  BSYNC.RECONVERGENT B0 ;  /* 0x0000000000007941 */ /* 0x000fea0003800200 */
.L_x_99:
[----:B------:R-:W-:Y:S01]  /*0eb0*/  VIADD R2, R5, 0x1800000 ;  /* 0x0180000005027836 */ /* 0x000fe20000000000 */
[----:B------:R-:W-:Y:S04]  /*0ec0*/  BSSY.RECONVERGENT B0, `(.L_x_101) ;  /* 0x000000b000007945 */ /* 0x000fe80003800200 */
[----:B------:R-:W-:-:S04]  /*0ed0*/  LOP3.LUT R2, R2, 0x7f800000, RZ, 0xc0, !PT ;  /* 0x7f80000002027812 */ /* 0x000fc800078ec0ff */
[----:B------:R-:W-:-:S13]  /*0ee0*/  ISETP.GT.U32.AND P0, PT, R2, 0x1ffffff, PT ;  /* 0x01ffffff0200780c */ /* 0x000fda0003f04070 */
[----:B------:R-:W-:Y:S05]  /*0ef0*/  @P0 BRA `(.L_x_102) ;  /* 0x00000000000c0947 */ /* 0x000fea0003800000 */
[----:B------:R-:W-:-:S07]  /*0f00*/  MOV R4, 0xf20 ;  /* 0x00000f2000047802 */ /* 0x000fce0000000f00 */
[----:B------:R-:W-:Y:S05]  /*0f10*/  CALL.REL.NOINC `($__internal_6_$__cuda_sm20_rcp_rn_f32_slowpath) ;  /* 0x0000000400bc7944 */ /* 0x000fea0003c00000 */
[----:B------:R-:W-:Y:S05]  /*0f20*/  BRA `(.L_x_103) ;  /* 0x0000000000107947 */ /* 0x000fea0003800000 */
.L_x_102:
[----:B------:R-:W0:Y:S02]  /*0f30*/  MUFU.RCP R7, R5 ;  /* 0x0000000500077308 */ /* 0x000e240000001000 */
[----:B0-----:R-:W-:-:S04]  /*0f40*/  FFMA R2, R5, R7, -1 ;  /* 0xbf80000005027423 */ /* 0x001fc80000000007 */
[----:B------:R-:W-:-:S04]  /*0f50*/  FADD.FTZ R2, -R2, -RZ ;  /* 0x800000ff02027221 */ /* 0x000fc80000010100 */
[----:B------:R-:W-:-:S07]  /*0f60*/  FFMA R7, R7, R2, R7 ;  /* 0x0000000207077223 */ /* 0x000fce0000000007 */
.L_x_103:
[----:B------:R-:W-:Y:S05]  /*0f70*/  BSYNC.RECONVERGENT B0 ;  /* 0x0000000000007941 */ /* 0x000fea0003800200 */
.L_x_101:
[----:B------:R-:W0:Y:S01]  /*0f80*/  LDC.64 R2, c[0x0][0x3d0] ;  /* 0x0000f400ff027b82 */ /* 0x000e220000000a00 */
[----:B------:R-:W-:Y:S01]  /*0f90*/  FSETP.NAN.AND P0, PT, |R20|, |R20|, PT ;  /* 0x400000141400720b */ /* 0x000fe20003f08200 */
[----:B------:R-:W1:Y:S01]  /*0fa0*/  LDCU UR11, c[0x0][0x3a8] ;  /* 0x00007500ff0b77ac */ /* 0x000e620008000800 */
[----:B------:R-:W-:Y:S01]  /*0fb0*/  MOV R21, 0x7fc00000 ;  /* 0x7fc0000000157802 */ /* 0x000fe20000000f00 */
[----:B------:R-:W2:Y:S04]  /*0fc0*/  LDCU UR10, c[0x0][0x39c] ;  /* 0x00007380ff0a77ac */ /* 0x000ea80008000800 */
[----:B------:R-:W3:Y:S01]  /*0fd0*/  LDC.64 R4, c[0x0][0x3d8] ;  /* 0x0000f600ff047b82 */ /* 0x000ee20000000a00 */
[----:B0-----:R-:W-:-:S05]  /*0fe0*/  IMAD.WIDE R2, R17, 0x4, R2 ;  /* 0x0000000411027825 */ /* 0x001fca00078e0202 */
[----:B------:R0:W-:Y:S01]  /*0ff0*/  STG.E desc[UR8][R2.64], R20 ;  /* 0x0000001402007986 */ /* 0x0001e2000c101908 */
[----:B---3--:R-:W-:-:S05]  /*1000*/  IMAD.WIDE R4, R17, 0x4, R4 ;  /* 0x0000000411047825 */ /* 0x008fca00078e0204 */
[----:B------:R0:W-:Y:S01]  /*1010*/  STG.E desc[UR8][R4.64], R7 ;  /* 0x0000000704007986 */ /* 0x0001e2000c101908 */
[----:B-12---:R-:W-:Y:S05]  /*1020*/  @P0 BRA `(.L_x_104) ;  /* 0x0000000400540947 */ /* 0x006fea0003800000 */
[----:B------:R1:W-:Y:S01]  /*1030*/  STS [R13], RZ ;  /* 0x000000ff0d007388 */ /* 0x0003e20000000800 */
[----:B------:R-:W-:Y:S05]  /*1040*/  WARPSYNC.ALL ;  /* 0x0000000000007948 */ /* 0x000fea0003800000 */
[----:B------:R1:W-:Y:S01]  /*1050*/  STS [R16], RZ ;  /* 0x000000ff10007388 */ /* 0x0003e20000000800 */
[----:B------:R-:W-:Y:S01]  /*1060*/  BSSY.RECONVERGENT B0, `(.L_x_105) ;  /* 0x000003b000007945 */ /* 0x000fe20003800200 */
[----:B------:R-:W-:Y:S06]  /*1070*/  BAR.SYNC.DEFER_BLOCKING 0x0 ;  /* 0x0000000000007b1d */ /* 0x000fec0000010000 */
[----:B-1----:R-:W-:Y:S05]  /*1080*/  @!P2 BRA `(.L_x_106) ;  /* 0x0000000000e0a947 */ /* 0x002fea0003800000 */
[----:B0-----:R-:W0:Y:S01]  /*1090*/  LDC.64 R4, c[0x0][0x390] ;  /* 0x0000e400ff047b82 */ /* 0x001e220000000a00 */
[----:B------:R-:W-:-:S07]  /*10a0*/  IMAD.MOV.U32 R25, RZ, RZ, RZ ;  /* 0x000000ffff197224 */ /* 0x000fce00078e00ff */
.L_x_111:
[----:B------:R-:W-:-:S04]  /*10b0*/  IADD3 R23, PT, PT, R18, R25, RZ ;  /* 0x0000001912177210 */ /* 0x000fc80007ffe0ff */
[----:B------:R-:W-:-:S13]  /*10c0*/  ISETP.GT.AND P0, PT, R23, UR10, PT ;  /* 0x0000000a17007c0c */ /* 0x000fda000bf04270 */
[----:B0-----:R-:W-:Y:S05]  /*10d0*/  @P0 BRA `(.L_x_106) ;  /* 0x0000000000cc0947 */ /* 0x001fea0003800000 */
[----:B0-----:R-:W-:-:S05]  /*10e0*/  IMAD.WIDE R2, R23, 0x4, R4 ;  /* 0x0000000417027825 */ /* 0x001fca00078e0204 */
[----:B------:R-:W2:Y:S01]  /*10f0*/  LDG.E R21, desc[UR8][R2.64] ;  /* 0x0000000802157981 */ /* 0x000ea2000c1e1900 */
[----:B------:R-:W-:Y:S01]  /*1100*/  BSSY.RECONVERGENT B1, `(.L_x_107) ;  /* 0x000002d000017945 */ /* 0x000fe20003800200 */
[----:B--2---:R-:W-:-:S13]  /*1110*/  FSETP.NEU.AND P0, PT, R21, RZ, PT ;  /* 0x000000ff1500720b */ /* 0x004fda0003f0d000 */
[----:B------:R-:W-:Y:S05]  /*1120*/  @!P0 BRA `(.L_x_108) ;  /* 0x0000000000a88947 */ /* 0x000fea0003800000 */
[----:B------:R-:W0:Y:S02]  /*1130*/  LDC.64 R2, c[0x0][0x380] ;  /* 0x0000e000ff027b82 */ /* 0x000e240000000a00 */
[----:B0-----:R-:W-:-:S06]  /*1140*/  IMAD.WIDE R6, R23, 0x4, R2 ;  /* 0x0000000417067825 */ /* 0x001fcc00078e0202 */
        /* <DEDUP_REMOVED lines=11> */
[----:B------:R-:W-:Y:S01]  /*1200*/  IMAD.MOV.U32 R2, RZ, RZ, R24 ;  /* 0x000000ffff027224 */ /* 0x000fe200078e0018 */
[----:B------:R-:W-:Y:S02]  /*1210*/  MOV R3, R11 ;  /* 0x0000000b00037202 */ /* 0x000fe40000000f00 */
[----:B------:R-:W-:-:S07]  /*1220*/  MOV R24, 0x1240 ;  /* 0x0000124000187802 */ /* 0x000fce0000000f00 */
[----:B------:R-:W-:Y:S05]  /*1230*/  CALL.REL.NOINC `($__internal_7_$__cuda_sm3x_div_rn_noftz_f32_slowpath) ;  /* 0x0000000400cc7944 */ /* 0x000fea0003c00000 */
[----:B------:R-:W-:-:S07]  /*1240*/  IMAD.MOV.U32 R3, RZ, RZ, R26 ;  /* 0x000000ffff037224 */ /* 0x000fce00078e001a */
.L_x_110:
[----:B------:R-:W-:Y:S05]  /*1250*/  BSYNC.RECONVERGENT B2 ;  /* 0x0000000000027941 */ /* 0x000fea0003800200 */
.L_x_109:
[----:B------:R-:W-:-:S06]  /*1260*/  FMUL R3, R12, R3 ;  /* 0x000000030c037220 */ /* 0x000fcc0000400000 */
[----:B------:R-:W0:Y:S02]  /*1270*/  F2I.S64 R2, R3 ;  /* 0x0000000300027311 */ /* 0x000e240000201900 */
[----:B0-----:R-:W-:-:S04]  /*1280*/  MOV R6, R2 ;  /* 0x0000000200067202 */ /* 0x001fc80000000f00 */
[----:B------:R-:W-:-:S04]  /*1290*/  ISETP.GE.AND P0, PT, R6, UR11, PT ;  /* 0x0000000b06007c0c */ /* 0x000fc8000bf06270 */
[----:B------:R-:W-:-:S13]  /*12a0*/  ISETP.LT.OR P0, PT, R6, RZ, P0 ;  /* 0x000000ff0600720c */ /* 0x000fda0000701670 */
[----:B------:R-:W-:Y:S05]  /*12b0*/  @P0 BRA `(.L_x_108) ;  /* 0x0000000000440947 */ /* 0x000fea0003800000 */
[----:B------:R-:W0:Y:S08]  /*12c0*/  LDC.64 R2, c[0x0][0x388] ;  /* 0x0000e200ff027b82 */ /* 0x000e300000000a00 */
[----:B------:R-:W1:Y:S01]  /*12d0*/  S2UR UR6, SR_CgaCtaId ;  /* 0x00000000000679c3 */ /* 0x000e620000008800 */
[----:B------:R-:W-:Y:S01]  /*12e0*/  UMOV UR5, 0x400 ;  /* 0x0000040000057882 */ /* 0x000fe20000000000 */
[----:B------:R-:W-:Y:S01]  /*12f0*/  LDS R24, [R13] ;  /* 0x000000000d187984 */ /* 0x000fe20000000800 */
[----:B0-----:R-:W-:-:S06]  /*1300*/  IMAD.WIDE R2, R23, 0x4, R2 ;  /* 0x0000000417027825 */ /* 0x001fcc00078e0202 */
[----:B------:R-:W2:Y:S01]  /*1310*/  LDG.E R2, desc[UR8][R2.64] ;  /* 0x0000000802027981 */ /* 0x000ea2000c1e1900 */
[----:B-1----:R-:W-:-:S06]  /*1320*/  ULEA UR5, UR6, UR5, 0x18 ;  /* 0x0000000506057291 */ /* 0x002fcc000f8ec0ff */
[----:B------:R-:W-:-:S05]  /*1330*/  LEA R6, R6, UR5, 0x2 ;  /* 0x0000000506067c11 */ /* 0x000fca000f8e10ff */
[----:B------:R-:W2:Y:S02]  /*1340*/  LDS R7, [R6] ;  /* 0x0000000006077984 */ /* 0x000ea40000000800 */
[----:B--2---:R-:W-:Y:S01]  /*1350*/  FFMA R7, R7, R20, -R2 ;  /* 0x0000001407077223 */ /* 0x004fe20000000802 */
[----:B------:R-:W-:-:S03]  /*1360*/  FMUL R23, R2, 0.5 ;  /* 0x3f00000002177820 */ /* 0x000fc60000400000 */
[----:B------:R-:W-:Y:S01]  /*1370*/  FMUL R22, R7, 0.5 ;  /* 0x3f00000007167820 */ /* 0x000fe20000400000 */
[----:B------:R-:W-:-:S03]  /*1380*/  FMUL R23, R2, R23 ;  /* 0x0000001702177220 */ /* 0x000fc60000400000 */
[----:B------:R-:W-:-:S04]  /*1390*/  FMUL R22, R7, R22 ;  /* 0x0000001607167220 */ /* 0x000fc80000400000 */
[----:B------:R-:W-:-:S04]  /*13a0*/  FFMA R22, -R21, R22, R24 ;  /* 0x0000001615167223 */ /* 0x000fc80000000118 */
[----:B------:R-:W-:-:S05]  /*13b0*/  FFMA R22, R21, R23, R22 ;  /* 0x0000001715167223 */ /* 0x000fca0000000016 */
[----:B------:R0:W-:Y:S02]  /*13c0*/  STS [R13], R22 ;  /* 0x000000160d007388 */ /* 0x0001e40000000800 */
.L_x_108:
[----:B------:R-:W-:Y:S05]  /*13d0*/  BSYNC.RECONVERGENT B1 ;  /* 0x0000000000017941 */ /* 0x000fea0003800200 */
.L_x_107:
[----:B------:R-:W-:-:S05]  /*13e0*/  IMAD.IADD R25, R10, 0x1, R25 ;  /* 0x000000010a197824 */ /* 0x000fca00078e0219 */
[----:B------:R-:W-:-:S13]  /*13f0*/  ISETP.GT.AND P0, PT, R25, R19, PT ;  /* 0x000000131900720c */ /* 0x000fda0003f04270 */
[----:B------:R-:W-:Y:S05]  /*1400*/  @!P0 BRA `(.L_x_111) ;  /* 0xfffffffc00288947 */ /* 0x000fea000383ffff */
.L_x_106:
[----:B------:R-:W-:Y:S05]  /*1410*/  BSYNC.RECONVERGENT B0 ;  /* 0x0000000000007941 */ /* 0x000fea0003800200 */
.L_x_105:
[----:B------:R-:W-:Y:S06]  /*1420*/  BAR.SYNC.DEFER_BLOCKING 0x0 ;  /* 0x0000000000007b1d */ /* 0x000fec0000010000 */
        /* <DEDUP_REMOVED lines=20> */
[----:B------:R1:W2:Y:S02]  /*1570*/  LDS R21, [R15] ;  /* 0x000000000f157984 */ /* 0x0002a40000000800 */
.L_x_104:
[----:B0-----:R-:W0:Y:S01]  /*1580*/  LDC.64 R2, c[0x0][0x3c8] ;  /* 0x0000f200ff027b82 */ /* 0x001e220000000a00 */
[----:B------:R-:W3:Y:S01]  /*1590*/  LDCU UR5, c[0x0][0x370] ;  /* 0x00006e00ff0577ac */ /* 0x000ee20008000800 */
[----:B------:R-:W4:Y:S01]  /*15a0*/  LDCU UR6, c[0x0][0x3c0] ;  /* 0x00007800ff0677ac */ /* 0x000f220008000800 */
[----:B---3--:R-:W-:-:S04]  /*15b0*/  IADD3 R14, PT, PT, R14, UR5, RZ ;  /* 0x000000050e0e7c10 */ /* 0x008fc8000fffe0ff */
[----:B----4-:R-:W-:Y:S01]  /*15c0*/  ISETP.GE.AND P0, PT, R14, UR6, PT ;  /* 0x000000060e007c0c */ /* 0x010fe2000bf06270 */
[----:B0-----:R-:W-:-:S05]  /*15d0*/  IMAD.WIDE R2, R17, 0x4, R2 ;  /* 0x0000000411027825 */ /* 0x001fca00078e0202 */
[----:B--2---:R0:W-:Y:S07]  /*15e0*/  STG.E desc[UR8][R2.64], R21 ;  /* 0x0000001502007986 */ /* 0x0041ee000c101908 */
[----:B------:R-:W-:Y:S05]  /*15f0*/  @!P0 BRA `(.L_x_112) ;  /* 0xffffffec003c8947 */ /* 0x000fea000383ffff */
[----:B------:R-:W-:Y:S05]  /*1600*/  EXIT ;  /* 0x000000000000794d */ /* 0x000fea0003800000 */
        .weak           $__internal_6_$__cuda_sm20_rcp_rn_f32_slowpath
        .type           $__internal_6_$__cuda_sm20_rcp_rn_f32_slowpath,@function
        .size           $__internal_6_$__cuda_sm20_rcp_rn_f32_slowpath,($__internal_7_$__cuda_sm3x_div_rn_noftz_f32_slowpath - $__internal_6_$__cuda_sm20_rcp_rn_f32_slowpath)
$__internal_6_$__cuda_sm20_rcp_rn_f32_slowpath:
[----:B------:R-:W-:Y:S01]  /*1610*/  IMAD.SHL.U32 R2, R5, 0x2, RZ ;  /* 0x0000000205027824 */ /* 0x000fe200078e00ff */
[----:B------:R-:W-:Y:S04]  /*1620*/  BSSY.RECONVERGENT B1, `(.L_x_113) ;  /* 0x0000031000017945 */ /* 0x000fe80003800200 */
[----:B------:R-:W-:Y:S02]  /*1630*/  SHF.R.U32.HI R3, RZ, 0x18, R2 ;  /* 0x00000018ff037819 */ /* 0x000fe40000011602 */
[----:B------:R-:W-:Y:S02]  /*1640*/  MOV R2, R5 ;  /* 0x0000000500027202 */ /* 0x000fe40000000f00 */
        /* <DEDUP_REMOVED lines=12> */
.L_x_114:
[----:B------:R-:W-:-:S04]  /*1710*/  IADD3 R5, PT, PT, R3, -0xfd, RZ ;  /* 0xffffff0303057810 */ /* 0x000fc80007ffe0ff */
[----:B------:R-:W-:-:S13]  /*1720*/  ISETP.GT.U32.AND P0, PT, R5, 0x1, PT ;  /* 0x000000010500780c */ /* 0x000fda0003f04070 */
[----:B------:R-:W-:Y:S05]  /*1730*/  @P0 BRA `(.L_x_116) ;  /* 0x0000000000780947 */ /* 0x000fea0003800000 */
[----:B------:R-:W-:Y:S01]  /*1740*/  LOP3.LUT R6, R2, 0x7fffff, RZ, 0xc0, !PT ;  /* 0x007fffff02067812 */ /* 0x000fe200078ec0ff */
[----:B------:R-:W-:Y:S01]  /*1750*/  IMAD.MOV.U32 R24, RZ, RZ, 0x3 ;  /* 0x00000003ff187424 */ /* 0x000fe200078e00ff */
[----:B------:R-:W-:Y:S02]  /*1760*/  IADD3 R3, PT, PT, R3, -0xfc, RZ ;  /* 0xffffff0403037810 */ /* 0x000fe40007ffe0ff */
        /* <DEDUP_REMOVED lines=11> */
[----:B------:R-:W-:Y:S02]  /*1820*/  LOP3.LUT R6, R23, R22, RZ, 0xc0, !PT ;  /* 0x0000001617067212 */ /* 0x000fe400078ec0ff */
[----:B------:R-:W-:-:S02]  /*1830*/  IADD3 R7, PT, PT, -R7, RZ, RZ ;  /* 0x000000ff07077210 */ /* 0x000fc40007ffe1ff */
[-C--:B------:R-:W-:Y:S02]  /*1840*/  SHF.R.U32.HI R6, RZ, R5.reuse, R6 ;  /* 0x00000005ff067219 */ /* 0x080fe40000011606 */
[--C-:B------:R-:W-:Y:S02]  /*1850*/  LOP3.LUT P1, RZ, R7, R5, R22.reuse, 0xf8, !PT ;  /* 0x0000000507ff7212 */ /* 0x100fe4000782f816 */
[C---:B------:R-:W-:Y:S02]  /*1860*/  LOP3.LUT P0, RZ, R6.reuse, 0x1, RZ, 0xc0, !PT ;  /* 0x0000000106ff7812 */ /* 0x040fe4000780c0ff */
[----:B------:R-:W-:Y:S02]  /*1870*/  LOP3.LUT P3, RZ, R6, 0x2, RZ, 0xc0, !PT ;  /* 0x0000000206ff7812 */ /* 0x000fe4000786c0ff */
[----:B------:R-:W-:Y:S02]  /*1880*/  SHF.R.U32.HI R3, RZ, R3, R22 ;  /* 0x00000003ff037219 */ /* 0x000fe40000011616 */
[----:B------:R-:W-:-:S02]  /*1890*/  PLOP3.LUT P0, PT, P0, P1, P3, 0xe0, 0x0 ;  /* 0x000000000000781c */ /* 0x000fc40000703c30 */
[----:B------:R-:W-:Y:S02]  /*18a0*/  LOP3.LUT P1, RZ, R2, 0x7fffff, RZ, 0xc0, !PT ;  /* 0x007fffff02ff7812 */ /* 0x000fe4000782c0ff */
[----:B------:R-:W-:-:S05]  /*18b0*/  SEL R5, RZ, 0x1, !P0 ;  /* 0x00000001ff057807 */ /* 0x000fca0004000000 */
[----:B------:R-:W-:-:S05]  /*18c0*/  IMAD.MOV R5, RZ, RZ, -R5 ;  /* 0x000000ffff057224 */ /* 0x000fca00078e0a05 */
[----:B------:R-:W-:-:S13]  /*18d0*/  ISETP.GE.AND P0, PT, R5, RZ, PT ;  /* 0x000000ff0500720c */ /* 0x000fda0003f06270 */
[----:B------:R-:W-:-:S05]  /*18e0*/  @!P0 VIADD R3, R3, 0x1 ;  /* 0x0000000103038836 */ /* 0x000fca0000000000 */
[----:B------:R-:W-:-:S04]  /*18f0*/  @!P1 SHF.L.U32 R3, R3, 0x1, RZ ;  /* 0x0000000103039819 */ /* 0x000fc800000006ff */
[----:B------:R-:W-:Y:S01]  /*1900*/  LOP3.LUT R5, R3, 0x80000000, R2, 0xf8, !PT ;  /* 0x8000000003057812 */ /* 0x000fe200078ef802 */
[----:B------:R-:W-:Y:S06]  /*1910*/  BRA `(.L_x_115) ;  /* 0x0000000000047947 */ /* 0x000fec0003800000 */
.L_x_116:
[----:B------:R0:W1:Y:S02]  /*1920*/  MUFU.RCP R5, R2 ;  /* 0x0000000200057308 */ /* 0x0000640000001000 */
.L_x_115:
[----:B------:R-:W-:Y:S05]  /*1930*/  BSYNC.RECONVERGENT B1 ;  /* 0x0000000000017941 */ /* 0x000fea0003800200 */
.L_x_113:
[----:B-1----:R-:W-:Y:S02]  /*1940*/  IMAD.MOV.U32 R7, RZ, RZ, R5 ;  /* 0x000000ffff077224 */ /* 0x002fe400078e0005 */
[----:B------:R-:W-:-:S04]  /*1950*/  HFMA2 R5, -RZ, RZ, 0, 0 ;  /* 0x00000000ff057431 */ /* 0x000fc800000001ff */
[----:B0-----:R-:W-:Y:S05]  /*1960*/  RET.REL.NODEC R4 `(_Z18monotransit_searchPKfS0_S0_fiS0_iS0_ifiPfS1_S1_) ;  /* 0xffffffe404a47950 */ /* 0x001fea0003c3ffff */
        .weak           $__internal_7_$__cuda_sm3x_div_rn_noftz_f32_slowpath
        .type           $__internal_7_$__cuda_sm3x_div_rn_noftz_f32_slowpath,@function
        .size           $__internal_7_$__cuda_sm3x_div_rn_noftz_f32_slowpath,(.L_x_195 - $__internal_7_$__cuda_sm3x_div_rn_noftz_f32_slowpath)
$__internal_7_$__cuda_sm3x_div_rn_noftz_f32_slowpath:
[----:B------:R-:W-:Y:S01]  /*1970*/  SHF.R.U32.HI R27, RZ, 0x17, R3 ;  /* 0x00000017ff1b7819 */ /* 0x000fe20000011603 */
[----:B------:R-:W-:Y:S01]  /*1980*/  BSSY.RECONVERGENT B3, `(.L_x_117) ;  /* 0x0000062000037945 */ /* 0x000fe20003800200 */
[----:B------:R-:W-:Y:S02]  /*1990*/  SHF.R.U32.HI R28, RZ, 0x17, R2 ;  /* 0x00000017ff1c7819 */ /* 0x000fe40000011602 */
[----:B------:R-:W-:Y:S02]  /*19a0*/  LOP3.LUT R27, R27, 0xff, RZ, 0xc0, !PT ;  /* 0x000000ff1b1b7812 */ /* 0x000fe400078ec0ff */
[----:B------:R-:W-:-:S03]  /*19b0*/  LOP3.LUT R28, R28, 0xff, RZ, 0xc0, !PT ;  /* 0x000000ff1c1c7812 */ /* 0x000fc600078ec0ff */
[----:B------:R-:W-:Y:S01]  /*19c0*/  VIADD R29, R27, 0xffffffff ;  /* 0xffffffff1b1d7836 */ /* 0x000fe20000000000 */
[----:B------:R-:W-:-:S04]  /*19d0*/  IADD3 R30, PT, PT, R28, -0x1, RZ ;  /* 0xffffffff1c1e7810 */ /* 0x000fc80007ffe0ff */
[----:B------:R-:W-:-:S04]  /*19e0*/  ISETP.GT.U32.AND P0, PT, R29, 0xfd, PT ;  /* 0x000000fd1d00780c */ /* 0x000fc80003f04070 */
        /* <DEDUP_REMOVED lines=21> */
[----:B------:R-:W-:Y:S01]  /*1b40*/  @P0 MOV R26, RZ ;  /* 0x000000ff001a0202 */ /* 0x000fe20000000f00 */
[----:B------:R-:W-:Y:S02]  /*1b50*/  @!P0 IMAD.MOV.U32 R26, RZ, RZ, -0x40 ;  /* 0xffffffc0ff1a8424 */ /* 0x000fe400078e00ff */
[----:B------:R-:W-:Y:S01]  /*1b60*/  @!P0 FFMA R2, R2, 1.84467440737095516160e+19, RZ ;  /* 0x5f80000002028823 */ /* 0x000fe200000000ff */
[----:B------:R-:W-:Y:S02]  /*1b70*/  @!P1 FFMA R3, R3, 1.84467440737095516160e+19, RZ ;  /* 0x5f80000003039823 */ /* 0x000fe400000000ff */
[----:B------:R-:W-:-:S07]  /*1b80*/  @!P1 IADD3 R26, PT, PT, R26, 0x40, RZ ;  /* 0x000000401a1a9810 */ /* 0x000fce0007ffe0ff */
.L_x_118:
[----:B------:R-:W-:Y:S01]  /*1b90*/  LEA R30, R27, 0xc0800000, 0x17 ;  /* 0xc08000001b1e7811 */ /* 0x000fe200078eb8ff */
[----:B------:R-:W-:Y:S01]  /*1ba0*/  BSSY.RECONVERGENT B4, `(.L_x_123) ;  /* 0x0000036000047945 */ /* 0x000fe20003800200 */
[----:B------:R-:W-:-:S03]  /*1bb0*/  IADD3 R28, PT, PT, R28, -0x7f, RZ ;  /* 0xffffff811c1c7810 */ /* 0x000fc60007ffe0ff */
[----:B------:R-:W-:Y:S01]  /*1bc0*/  IMAD.IADD R29, R3, 0x1, -R30 ;  /* 0x00000001031d7824 */ /* 0x000fe200078e0a1e */
[C---:B------:R-:W-:Y:S01]  /*1bd0*/  IADD3 R31, PT, PT, R28.reuse, 0x7f, -R27 ;  /* 0x0000007f1c1f7810 */ /* 0x040fe20007ffe81b */
[----:B------:R-:W-:Y:S02]  /*1be0*/  IMAD R2, R28, -0x800000, R2 ;  /* 0xff8000001c027824 */ /* 0x000fe400078e0202 */
[----:B------:R-:W0:Y:S01]  /*1bf0*/  MUFU.RCP R30, R29 ;  /* 0x0000001d001e7308 */ /* 0x000e220000001000 */
[----:B------:R-:W-:Y:S01]  /*1c00*/  FADD.FTZ R3, -R29, -RZ ;  /* 0x800000ff1d037221 */ /* 0x000fe20000010100 */
[----:B------:R-:W-:-:S03]  /*1c10*/  IMAD.IADD R26, R31, 0x1, R26 ;  /* 0x000000011f1a7824 */ /* 0x000fc600078e021a */
        /* <DEDUP_REMOVED lines=8> */
[----:B------:R-:W-:-:S04]  /*1ca0*/  LOP3.LUT R31, R2, 0xff, RZ, 0xc0, !PT ;  /* 0x000000ff021f7812 */ /* 0x000fc800078ec0ff */
[----:B------:R-:W-:-:S05]  /*1cb0*/  IADD3 R2, PT, PT, R31, R26, RZ ;  /* 0x0000001a1f027210 */ /* 0x000fca0007ffe0ff */
        /* <DEDUP_REMOVED lines=13> */
[C---:B------:R-:W-:Y:S02]  /*1d90*/  ISETP.NE.AND P3, PT, R2.reuse, RZ, PT ;  /* 0x000000ff0200720c */ /* 0x040fe40003f65270 */
[C---:B------:R-:W-:Y:S02]  /*1da0*/  ISETP.NE.AND P1, PT, R2.reuse, RZ, PT ;  /* 0x000000ff0200720c */ /* 0x040fe40003f25270 */
[----:B------:R-:W-:Y:S02]  /*1db0*/  LOP3.LUT R27, R27, 0x7fffff, RZ, 0xc0, !PT ;  /* 0x007fffff1b1b7812 */ /* 0x000fe400078ec0ff */
[----:B------:R-:W-:Y:S02]  /*1dc0*/  FSETP.NEU.FTZ.AND P0, PT, R31, R26, PT ;  /* 0x0000001a1f00720b */ /* 0x000fe40003f1d000 */
[----:B------:R-:W-:Y:S01]  /*1dd0*/  IADD3 R26, PT, PT, R2, 0x20, RZ ;  /* 0x00000020021a7810 */ /* 0x000fe20007ffe0ff */
[----:B------:R-:W-:Y:S01]  /*1de0*/  IMAD.MOV R2, RZ, RZ, -R2 ;  /* 0x000000ffff027224 */ /* 0x000fe200078e0a02 */
[----:B------:R-:W-:-:S04]  /*1df0*/  LOP3.LUT R27, R27, 0x800000, RZ, 0xfc, !PT ;  /* 0x008000001b1b7812 */ /* 0x000fc800078efcff */
[----:B------:R-:W-:Y:S02]  /*1e00*/  SHF.L.U32 R26, R27, R26, RZ ;  /* 0x0000001a1b1a7219 */ /* 0x000fe400000006ff */
[----:B------:R-:W-:Y:S02]  /*1e10*/  SEL R2, R2, RZ, P3 ;  /* 0x000000ff02027207 */ /* 0x000fe40001800000 */
[----:B------:R-:W-:Y:S02]  /*1e20*/  ISETP.NE.AND P1, PT, R26, RZ, P1 ;  /* 0x000000ff1a00720c */ /* 0x000fe40000f25270 */
[----:B------:R-:W-:Y:S02]  /*1e30*/  SHF.R.U32.HI R2, RZ, R2, R27 ;  /* 0x00000002ff027219 */ /* 0x000fe4000001161b */
[----:B------:R-:W-:Y:S02]  /*1e40*/  PLOP3.LUT P0, PT, P0, P1, PT, 0xf8, 0x8f ;  /* 0x00000000008f781c */ /* 0x000fe40000703f70 */
[----:B------:R-:W-:-:S02]  /*1e50*/  SHF.R.U32.HI R27, RZ, 0x1, R2 ;  /* 0x00000001ff1b7819 */ /* 0x000fc40000011602 */
[----:B------:R-:W-:-:S04]  /*1e60*/  SEL R26, RZ, 0x1, !P0 ;  /* 0x00000001ff1a7807 */ /* 0x000fc80004000000 */
[----:B------:R-:W-:-:S04]  /*1e70*/  LOP3.LUT R29, R26, 0x1, R27, 0xf8, !PT ;  /* 0x000000011a1d7812 */ /* 0x000fc800078ef81b */
[----:B------:R-:W-:-:S04]  /*1e80*/  LOP3.LUT R2, R29, R2, RZ, 0xc0, !PT ;  /* 0x000000021d027212 */ /* 0x000fc800078ec0ff */
[----:B------:R-:W-:-:S04]  /*1e90*/  IADD3 R2, PT, PT, R27, R2, RZ ;  /* 0x000000021b027210 */ /* 0x000fc80007ffe0ff */
[----:B------:R-:W-:Y:S01]  /*1ea0*/  LOP3.LUT R3, R2, R3, RZ, 0xfc, !PT ;  /* 0x0000000302037212 */ /* 0x000fe200078efcff */
[----:B------:R-:W-:Y:S06]  /*1eb0*/  BRA `(.L_x_126) ;  /* 0x0000000000107947 */ /* 0x000fec0003800000 */
.L_x_125:
[----:B------:R-:W-:-:S04]  /*1ec0*/  LOP3.LUT R3, R3, 0x80000000, RZ, 0xc0, !PT ;  /* 0x8000000003037812 */ /* 0x000fc800078ec0ff */
[----:B------:R-:W-:Y:S01]  /*1ed0*/  LOP3.LUT R3, R3, 0x7f800000, RZ, 0xfc, !PT ;  /* 0x7f80000003037812 */ /* 0x000fe200078efcff */
[----:B------:R-:W-:Y:S06]  /*1ee0*/  BRA `(.L_x_126) ;  /* 0x0000000000047947 */ /* 0x000fec0003800000 */
.L_x_124:
[----:B------:R-:W-:-:S07]  /*1ef0*/  IMAD R3, R26, 0x800000, R3 ;  /* 0x008000001a037824 */ /* 0x000fce00078e0203 */
.L_x_126:
[----:B------:R-:W-:Y:S05]  /*1f00*/  BSYNC.RECONVERGENT B4 ;  /* 0x0000000000047941 */ /* 0x000fea0003800200 */
.L_x_123:
[----:B------:R-:W-:Y:S05]  /*1f10*/  BRA `(.L_x_127) ;  /* 0x0000000000207947 */ /* 0x000fea0003800000 */
.L_x_122:
[----:B------:R-:W-:-:S04]  /*1f20*/  LOP3.LUT R3, R3, 0x80000000, R2, 0x48, !PT ;  /* 0x8000000003037812 */ /* 0x000fc800078e4802 */
[----:B------:R-:W-:Y:S01]  /*1f30*/  LOP3.LUT R3, R3, 0x7f800000, RZ, 0xfc, !PT ;  /* 0x7f80000003037812 */ /* 0x000fe200078efcff */
[----:B------:R-:W-:Y:S06]  /*1f40*/  BRA `(.L_x_127) ;  /* 0x0000000000147947 */ /* 0x000fec0003800000 */
.L_x_121:
[----:B------:R-:W-:Y:S01]  /*1f50*/  LOP3.LUT R3, R3, 0x80000000, R2, 0x48, !PT ;  /* 0x8000000003037812 */ /* 0x000fe200078e4802 */
[----:B------:R-:W-:Y:S06]  /*1f60*/  BRA `(.L_x_127) ;  /* 0x00000000000c7947 */ /* 0x000fec0003800000 */
.L_x_120:
[----:B------:R-:W0:Y:S01]  /*1f70*/  MUFU.RSQ R3, -QNAN ;  /* 0xffc0000000037908 */ /* 0x000e220000001400 */
[----:B------:R-:W-:Y:S05]  /*1f80*/  BRA `(.L_x_127) ;  /* 0x0000000000047947 */ /* 0x000fea0003800000 */
.L_x_119:
[----:B------:R-:W-:-:S07]  /*1f90*/  FADD.FTZ R3, R2, R3 ;  /* 0x0000000302037221 */ /* 0x000fce0000010000 */
.L_x_127:
[----:B------:R-:W-:Y:S05]  /*1fa0*/  BSYNC.RECONVERGENT B3 ;  /* 0x0000000000037941 */ /* 0x000fea0003800200 */
.L_x_117:
[----:B0-----:R-:W-:Y:S01]  /*1fb0*/  MOV R26, R3 ;  /* 0x00000003001a7202 */ /* 0x001fe20000000f00 */
[----:B------:R-:W-:Y:S02]  /*1fc0*/  HFMA2 R3, -RZ, RZ, 0, 0 ;  /* 0x00000000ff037431 */ /* 0x000fe400000001ff */
[----:B------:R-:W-:-:S04]  /*1fd0*/  IMAD.MOV.U32 R2, RZ, RZ, R24 ;  /* 0x000000ffff027224 */ /* 0x000fc800078e0018 */
[----:B------:R-:W-:Y:S05]  /*1fe0*/  RET.REL.NODEC R2 `(_Z18monotransit_searchPKfS0_S0_fiS0_iS0_ifiPfS1_S1_) ;  /* 0xffffffe002047950 */ /* 0x000fea0003c3ffff */
.L_x_128:
        /* <DEDUP_REMOVED lines=9> */
.L_x_195:


//--------------------- .text._Z12detrender_k1PKfS0_S0_ffiS0_iS0_ifiPf --------------------------
	.section	.text._Z12detrender_k1PKfS0_S0_ffiS0_iS0_ifiPf,"ax",@progbits
	.align	128
        .global         _Z12detrender_k1PKfS0_S0_ffiS0_iS0_ifiPf
        .type           _Z12detrender_k1PKfS0_S0_ffiS0_iS0_ifiPf,@function
        .size           _Z12detrender_k1PKfS0_S0_ffiS0_iS0_ifiPf,(.L_x_197 - _Z12detrender_k1PKfS0_S0_ffiS0_iS0_ifiPf)
        .other          _Z12detrender_k1PKfS0_S0_ffiS0_iS0_ifiPf,@"STO_CUDA_ENTRY STV_DEFAULT"
_Z12detrender_k1PKfS0_S0_ffiS0_iS0_ifiPf:
.text._Z12detrender_k1PKfS0_S0_ffiS0_iS0_ifiPf:
[----:B------:R-:W-:Y:S01]  /*0000*/  LDC R1, c[0x0][0x37c] ;  /* 0x0000df00ff017b82 */ /* 0x000fe20000000800 */
[----:B------:R-:W0:Y:S01]  /*0010*/  LDCU UR4, c[0x0][0x3b0] ;  /* 0x00007600ff0477ac */ /* 0x000e220008000800 */
[----:B------:R-:W1:Y:S01]  /*0020*/  S2R R0, SR_TID.X ;  /* 0x0000000000007919 */ /* 0x000e620000002100 */
[----:B------:R-:W2:Y:S01]  /*0030*/  LDCU.64 UR6, c[0x0][0x358] ;  /* 0x00006b00ff0677ac */ /* 0x000ea20008000a00 */
[----:B0-----:R-:W-:-:S04]  /*0040*/  MOV R14, UR4 ;  /* 0x00000004000e7c02 */ /* 0x001fc80008000f00 */
[----:B------:R-:W-:-:S13]  /*0050*/  ISETP.GE.AND P0, PT, R14, 0x1, PT ;  /* 0x000000010e00780c */ /* 0x000fda0003f06270 */
[----:B-12---:R-:W-:Y:S05]  /*0060*/  @!P0 BRA `(.L_x_129) ;  /* 0x0000000000508947 */ /* 0x006fea0003800000 */
[----:B------:R-:W0:Y:S01]  /*0070*/  S2UR UR5, SR_CgaCtaId ;  /* 0x00000000000579c3 */ /* 0x000e220000008800 */
[----:B------:R-:W-:Y:S01]  /*0080*/  HFMA2 R7, -RZ, RZ, 0, 0 ;  /* 0x00000000ff077431 */ /* 0x000fe200000001ff */
[----:B------:R-:W-:Y:S01]  /*0090*/  BSSY.RECONVERGENT B0, `(.L_x_129) ;  /* 0x0000011000007945 */ /* 0x000fe20003800200 */
[----:B------:R-:W-:Y:S01]  /*00a0*/  UMOV UR4, 0x400 ;  /* 0x0000040000047882 */ /* 0x000fe20000000000 */
[----:B------:R-:W1:Y:S04]  /*00b0*/  LDCU UR8, c[0x0][0x360] ;  /* 0x00006c00ff0877ac */ /* 0x000e680008000800 */
[----:B------:R-:W2:Y:S01]  /*00c0*/  LDC.64 R4, c[0x0][0x3a8] ;  /* 0x0000ea00ff047b82 */ /* 0x000ea20000000a00 */
[----:B------:R-:W3:Y:S01]  /*00d0*/  LDCU UR9, c[0x0][0x3b0] ;  /* 0x00007600ff0977ac */ /* 0x000ee20008000800 */
[----:B01----:R-:W-:-:S12]  /*00e0*/  ULEA UR4, UR5, UR4, 0x18 ;  /* 0x0000000405047291 */ /* 0x003fd8000f8ec0ff */
.L_x_131:
[----:B0-----:R-:W-:Y:S02]  /*00f0*/  IADD3 R9, PT, PT, R0, R7, RZ ;  /* 0x0000000700097210 */ /* 0x001fe40007ffe0ff */
[----:B---3--:R-:W-:-:S04]  /*0100*/  MOV R14, UR9 ;  /* 0x00000009000e7c02 */ /* 0x008fc80008000f00 */
        /* <DEDUP_REMOVED lines=9> */
.L_x_130:
[----:B------:R-:W-:Y:S05]  /*01a0*/  BSYNC.RECONVERGENT B0 ;  /* 0x0000000000007941 */ /* 0x000fea0003800200 */
.L_x_129:
[----:B--2---:R-:W1:Y:S01]  /*01b0*/  LDC R4, c[0x0][0x3c8] ;  /* 0x0000f200ff047b82 */ /* 0x004e620000000800 */
[----:B------:R-:W2:Y:S07]  /*01c0*/  S2R R5, SR_CTAID.Y ;  /* 0x0000000000057919 */ /* 0x000eae0000002600 */
[----:B0-----:R-:W2:Y:S01]  /*01d0*/  LDC.64 R2, c[0x0][0x3b8] ;  /* 0x0000ee00ff027b82 */ /* 0x001ea20000000a00 */
[----:B-1----:R-:W-:Y:S01]  /*01e0*/  ISETP.GE.AND P0, PT, R4, 0x1, PT ;  /* 0x000000010400780c */ /* 0x002fe20003f06270 */
[----:B--2---:R-:W-:-:S12]  /*01f0*/  IMAD.WIDE.U32 R2, R5, 0x4, R2 ;  /* 0x0000000405027825 */ /* 0x004fd800078e0002 */
[----:B------:R-:W-:Y:S05]  /*0200*/  @!P0 EXIT ;  /* 0x000000000000894d */ /* 0x000fea0003800000 */
[----:B------:R0:W2:Y:S01]  /*0210*/  LDG.E R5, desc[UR6][R2.64] ;  /* 0x0000000602057981 */ /* 0x0000a2000c1e1900 */
[----:B------:R-:W1:Y:S01]  /*0220*/  LDCU UR4, c[0x0][0x39c] ;  /* 0x00007380ff0477ac */ /* 0x000e620008000800 */
[----:B------:R-:W-:Y:S01]  /*0230*/  MOV R10, 0x1 ;  /* 0x00000001000a7802 */ /* 0x000fe20000000f00 */
[----:B------:R-:W3:Y:S01]  /*0240*/  LDC R23, c[0x0][0x360] ;  /* 0x0000d800ff177b82 */ /* 0x000ee20000000800 */
[----:B-1----:R-:W1:Y:S01]  /*0250*/  F2F.F64.F32 R6, UR4 ;  /* 0x0000000400067d10 */ /* 0x002e620008201800 */
[----:B------:R-:W2:Y:S07]  /*0260*/  LDCU UR4, c[0x0][0x398] ;  /* 0x00007300ff0477ac */ /* 0x000eae0008000800 */
[----:B-1----:R-:W1:Y:S02]  /*0270*/  MUFU.RCP64H R11, R7 ;  /* 0x00000007000b7308 */ /* 0x002e640000001800 */
[----:B-1----:R-:W-:-:S08]  /*0280*/  DFMA R8, -R6, R10, 1 ;  /* 0x3ff000000608742b */ /* 0x002fd0000000010a */
[----:B------:R-:W-:-:S08]  /*0290*/  DFMA R12, R8, R8, R8 ;  /* 0x00000008080c722b */ /* 0x000fd00000000008 */
[----:B------:R-:W-:-:S08]  /*02a0*/  DFMA R12, R10, R12, R10 ;  /* 0x0000000c0a0c722b */ /* 0x000fd0000000000a */
[----:B0-----:R-:W-:-:S08]  /*02b0*/  DFMA R2, -R6, R12, 1 ;  /* 0x3ff000000602742b */ /* 0x001fd0000000010c */
[----:B------:R-:W-:Y:S01]  /*02c0*/  DFMA R2, R12, R2, R12 ;  /* 0x000000020c02722b */ /* 0x000fe2000000000c */
[----:B--2---:R-:W-:-:S04]  /*02d0*/  FADD R4, -R5, UR4 ;  /* 0x0000000405047e21 */ /* 0x004fc80008000100 */
[----:B------:R-:W0:Y:S02]  /*02e0*/  F2F.F64.F32 R8, R4 ;  /* 0x0000000400087310 */ /* 0x000e240000201800 */
[----:B0-----:R-:W-:-:S08]  /*02f0*/  DMUL R8, R8, 0.5 ;  /* 0x3fe0000008087828 */ /* 0x001fd00000000000 */
[----:B------:R-:W-:Y:S02]  /*0300*/  DMUL R10, R8, R2 ;  /* 0x00000002080a7228 */ /* 0x000fe40000000000 */
[----:B------:R-:W-:-:S06]  /*0310*/  FSETP.GEU.AND P1, PT, |R9|, 6.5827683646048100446e-37, PT ;  /* 0x036000000900780b */ /* 0x000fcc0003f2e200 */
[----:B------:R-:W-:-:S08]  /*0320*/  DFMA R12, -R6, R10, R8 ;  /* 0x0000000a060c722b */ /* 0x000fd00000000108 */
[----:B------:R-:W-:Y:S01]  /*0330*/  DFMA R2, R2, R12, R10 ;  /* 0x0000000c0202722b */ /* 0x000fe2000000000a */
[----:B------:R-:W-:-:S04]  /*0340*/  IADD3 R10, PT, PT, R0, R14, RZ ;  /* 0x0000000e000a7210 */ /* 0x000fc80007ffe0ff */
[----:B---3--:R-:W-:-:S05]  /*0350*/  LEA R4, R23, R10, 0x3 ;  /* 0x0000000a17047211 */ /* 0x008fca00078e18ff */
[----:B------:R-:W-:Y:S01]  /*0360*/  FFMA R11, RZ, R7, R3 ;  /* 0x00000007ff0b7223 */ /* 0x000fe20000000003 */
[----:B------:R-:W-:-:S04]  /*0370*/  IADD3 R4, PT, PT, R23, R4, R23 ;  /* 0x0000000417047210 */ /* 0x000fc80007ffe017 */
[----:B------:R-:W-:Y:S02]  /*0380*/  FSETP.GT.AND P0, PT, |R11|, 1.469367938527859385e-39, PT ;  /* 0x001000000b00780b */ /* 0x000fe40003f04200 */
[----:B------:R-:W-:-:S11]  /*0390*/  LEA R18, R23, R4, 0x1 ;  /* 0x0000000417127211 */ /* 0x000fd600078e08ff */
[----:B------:R-:W-:Y:S05]  /*03a0*/  @P0 BRA P1, `(.L_x_132) ;  /* 0x0000000000180947 */ /* 0x000fea0000800000 */
[----:B------:R-:W-:Y:S02]  /*03b0*/  MOV R40, R8 ;  /* 0x0000000800287202 */ /* 0x000fe40000000f00 */
[----:B------:R-:W-:Y:S02]  /*03c0*/  MOV R41, R9 ;  /* 0x0000000900297202 */ /* 0x000fe40000000f00 */
[----:B------:R-:W-:Y:S02]  /*03d0*/  MOV R34, R6 ;  /* 0x0000000600227202 */ /* 0x000fe40000000f00 */
[----:B------:R-:W-:Y:S02]  /*03e0*/  MOV R35, R7 ;  /* 0x0000000700237202 */ /* 0x000fe40000000f00 */
[----:B------:R-:W-:-:S07]  /*03f0*/  MOV R58, 0x410 ;  /* 0x00000410003a7802 */ /* 0x000fce0000000f00 */
[----:B------:R-:W-:Y:S05]  /*0400*/  CALL.REL.NOINC `($__internal_8_$__cuda_sm20_div_rn_f64_full) ;  /* 0x0000004800407944 */ /* 0x000fea0003c00000 */
.L_x_132:
[----:B------:R-:W0:Y:S01]  /*0410*/  S2UR UR5, SR_CgaCtaId ;  /* 0x00000000000579c3 */ /* 0x000e220000008800 */
[----:B------:R-:W-:Y:S01]  /*0420*/  UMOV UR4, 0x400 ;  /* 0x0000040000047882 */ /* 0x000fe20000000000 */
[----:B------:R1:W2:Y:S01]  /*0430*/  F2F.F32.F64 R16, R2 ;  /* 0x0000000200107310 */ /* 0x0002a20000301000 */
[----:B------:R-:W-:Y:S02]  /*0440*/  IADD3 R20, PT, PT, -R0, R18, R23 ;  /* 0x0000001200147210 */ /* 0x000fe40007ffe117 */
[----:B------:R-:W-:Y:S02]  /*0450*/  IADD3 R21, PT, PT, R4, -R0, RZ ;  /* 0x8000000004157210 */ /* 0x000fe40007ffe0ff */
[----:B------:R-:W-:Y:S01]  /*0460*/  MOV R19, RZ ;  /* 0x000000ff00137202 */ /* 0x000fe20000000f00 */
[----:B0-----:R-:W-:-:S06]  /*0470*/  ULEA UR4, UR5, UR4, 0x18 ;  /* 0x0000000405047291 */ /* 0x001fcc000f8ec0ff */
[----:B------:R-:W-:Y:S02]  /*0480*/  LEA R6, R10, UR4, 0x2 ;  /* 0x000000040a067c11 */ /* 0x000fe4000f8e10ff */
[----:B------:R-:W-:Y:S02]  /*0490*/  LEA R20, R20, UR4, 0x2 ;  /* 0x0000000414147c11 */ /* 0x000fe4000f8e10ff */
[----:B------:R-:W-:Y:S02]  /*04a0*/  LEA R7, R23, R6, 0x2 ;  /* 0x0000000617077211 */ /* 0x000fe400078e10ff */
[----:B------:R-:W-:Y:S02]  /*04b0*/  LEA R21, R21, UR4, 0x2 ;  /* 0x0000000415157c11 */ /* 0x000fe4000f8e10ff */
[----:B------:R-:W-:-:S04]  /*04c0*/  LEA R8, R23, R7, 0x2 ;  /* 0x0000000717087211 */ /* 0x000fc800078e10ff */
        /* <DEDUP_REMOVED lines=11> */
[----:B-12---:R-:W-:-:S07]  /*0580*/  LEA R22, R23, R18, 0x2 ;  /* 0x0000001217167211 */ /* 0x006fce00078e10ff */
.L_x_170:
[----:B------:R-:W-:Y:S05]  /*0590*/  YIELD ;  /* 0x0000000000007946 */ /* 0x000fea0003800000 */
[----:B0-----:R-:W0:Y:S01]  /*05a0*/  S2UR UR8, SR_CTAID.X ;  /* 0x00000000000879c3 */ /* 0x001e220000002500 */
[----:B-1----:R-:W1:Y:S01]  /*05b0*/  LDCU UR9, c[0x0][0x3c8] ;  /* 0x00007900ff0977ac */ /* 0x002e620008000800 */
[----:B0-----:R-:W-:-:S04]  /*05c0*/  IADD3 R0, PT, PT, R19, UR8, RZ ;  /* 0x0000000813007c10 */ /* 0x001fc8000fffe0ff */
[----:B-1----:R-:W-:-:S13]  /*05d0*/  ISETP.GE.AND P0, PT, R0, UR9, PT ;  /* 0x0000000900007c0c */ /* 0x002fda000bf06270 */
[----:B--23--:R-:W-:Y:S05]  /*05e0*/  @P0 EXIT ;  /* 0x000000000000094d */ /* 0x00cfea0003800000 */
[----:B------:R-:W0:Y:S01]  /*05f0*/  LDC R25, c[0x0][0x39c] ;  /* 0x0000e700ff197b82 */ /* 0x000e220000000800 */
[----:B------:R-:W1:Y:S01]  /*0600*/  LDCU UR8, c[0x0][0x3c4] ;  /* 0x00007880ff0877ac */ /* 0x000e620008000800 */
[----:B------:R-:W-:Y:S01]  /*0610*/  I2FP.F32.S32 R0, R0 ;  /* 0x0000000000007245 */ /* 0x000fe20000201400 */
[----:B------:R2:W-:Y:S04]  /*0620*/  STS [R6], RZ ;  /* 0x000000ff06007388 */ /* 0x0005e80000000800 */
[----:B------:R2:W-:Y:S01]  /*0630*/  STS [R7], RZ ;  /* 0x000000ff07007388 */ /* 0x0005e20000000800 */
[----:B------:R-:W3:Y:S03]  /*0640*/  LDC R30, c[0x0][0x360] ;  /* 0x0000d800ff1e7b82 */ /* 0x000ee60000000800 */
[----:B------:R2:W-:Y:S04]  /*0650*/  STS [R8], RZ ;  /* 0x000000ff08007388 */ /* 0x0005e80000000800 */
[----:B------:R2:W-:Y:S01]  /*0660*/  STS [R9], RZ ;  /* 0x000000ff09007388 */ /* 0x0005e20000000800 */
[----:B-1----:R-:W-:Y:S01]  /*0670*/  FMUL R0, R0, UR8 ;  /* 0x0000000800007c20 */ /* 0x002fe20008400000 */
[----:B------:R-:W-:Y:S05]  /*0680*/  WARPSYNC.ALL ;  /* 0x0000000000007948 */ /* 0x000fea0003800000 */
[----:B0-----:R-:W0:Y:S01]  /*0690*/  MUFU.RCP R3, R25 ;  /* 0x0000001900037308 */ /* 0x001e220000001000 */
[----:B------:R-:W-:Y:S01]  /*06a0*/  BSSY.RECONVERGENT B2, `(.L_x_133) ;  /* 0x000001e000027945 */ /* 0x000fe20003800200 */
[----:B---3--:R-:W-:-:S06]  /*06b0*/  LEA R29, R30, R9, 0x2 ;  /* 0x000000091e1d7211 */ /* 0x008fcc00078e10ff */
[----:B------:R-:W1:Y:S01]  /*06c0*/  FCHK P0, R0, R25 ;  /* 0x0000001900007302 */ /* 0x000e620000000000 */
[C---:B------:R-:W-:Y:S02]  /*06d0*/  LEA R2, R30.reuse, R22, 0x2 ;  /* 0x000000161e027211 */ /* 0x040fe400078e10ff */
[----:B------:R-:W-:Y:S01]  /*06e0*/  LEA R28, R30, R29, 0x2 ;  /* 0x0000001d1e1c7211 */ /* 0x000fe200078e10ff */
[----:B------:R2:W-:Y:S04]  /*06f0*/  STS [R29], RZ ;  /* 0x000000ff1d007388 */ /* 0x0005e80000000800 */
[----:B------:R2:W-:Y:S01]  /*0700*/  STS [R28], RZ ;  /* 0x000000ff1c007388 */ /* 0x0005e20000000800 */
[----:B0-----:R-:W-:-:S03]  /*0710*/  FFMA R4, R3, -R25, 1 ;  /* 0x3f80000003047423 */ /* 0x001fc60000000819 */
[----:B------:R2:W-:Y:S01]  /*0720*/  STS [R10], RZ ;  /* 0x000000ff0a007388 */ /* 0x0005e20000000800 */
[----:B------:R-:W-:-:S03]  /*0730*/  FFMA R3, R3, R4, R3 ;  /* 0x0000000403037223 */ /* 0x000fc60000000003 */
[----:B------:R2:W-:Y:S01]  /*0740*/  STS [R11], RZ ;  /* 0x000000ff0b007388 */ /* 0x0005e20000000800 */
[----:B------:R-:W-:-:S03]  /*0750*/  FFMA R4, R0, R3, RZ ;  /* 0x0000000300047223 */ /* 0x000fc600000000ff */
[----:B------:R2:W-:Y:S01]  /*0760*/  STS [R12], RZ ;  /* 0x000000ff0c007388 */ /* 0x0005e20000000800 */
[----:B------:R-:W-:-:S03]  /*0770*/  FFMA R23, R4, -R25, R0 ;  /* 0x8000001904177223 */ /* 0x000fc60000000000 */
[----:B------:R2:W-:Y:S01]  /*0780*/  STS [R13], RZ ;  /* 0x000000ff0d007388 */ /* 0x0005e20000000800 */
[----:B------:R-:W-:-:S03]  /*0790*/  FFMA R3, R3, R23, R4 ;  /* 0x0000001703037223 */ /* 0x000fc60000000004 */
[----:B------:R2:W-:Y:S04]  /*07a0*/  STS [R14], RZ ;  /* 0x000000ff0e007388 */ /* 0x0005e80000000800 */
[----:B------:R2:W-:Y:S04]  /*07b0*/  STS [R15], RZ ;  /* 0x000000ff0f007388 */ /* 0x0005e80000000800 */
[----:B------:R2:W-:Y:S04]  /*07c0*/  STS [R17], RZ ;  /* 0x000000ff11007388 */ /* 0x0005e80000000800 */
[----:B------:R2:W-:Y:S04]  /*07d0*/  STS [R18], RZ ;  /* 0x000000ff12007388 */ /* 0x0005e80000000800 */
[----:B------:R2:W-:Y:S04]  /*07e0*/  STS [R22], RZ ;  /* 0x000000ff16007388 */ /* 0x0005e80000000800 */
[----:B------:R2:W-:Y:S01]  /*07f0*/  STS [R2], RZ ;  /* 0x000000ff02007388 */ /* 0x0005e20000000800 */
[----:B------:R-:W-:Y:S06]  /*0800*/  BAR.SYNC.DEFER_BLOCKING 0x0 ;  /* 0x0000000000007b1d */ /* 0x000fec0000010000 */
[----:B-1----:R-:W-:Y:S05]  /*0810*/  @!P0 BRA `(.L_x_134) ;  /* 0x0000000000188947 */ /* 0x002fea0003800000 */
[----:B------:R-:W0:Y:S01]  /*0820*/  LDCU UR8, c[0x0][0x39c] ;  /* 0x00007380ff0877ac */ /* 0x000e220008000800 */
[----:B--2---:R-:W-:Y:S02]  /*0830*/  MOV R2, R0 ;  /* 0x0000000000027202 */ /* 0x004fe40000000f00 */
[----:B------:R-:W-:Y:S02]  /*0840*/  MOV R4, 0x870 ;  /* 0x0000087000047802 */ /* 0x000fe40000000f00 */
[----:B0-----:R-:W-:-:S07]  /*0850*/  MOV R3, UR8 ;  /* 0x0000000800037c02 */ /* 0x001fce0008000f00 */
[----:B------:R-:W-:Y:S05]  /*0860*/  CALL.REL.NOINC `($__internal_9_$__cuda_sm3x_div_rn_noftz_f32_slowpath) ;  /* 0x0000004800987944 */ /* 0x000fea0003c00000 */
[----:B------:R-:W-:-:S07]  /*0870*/  MOV R3, R2 ;  /* 0x0000000200037202 */ /* 0x000fce0000000f00 */
.L_x_134:
[----:B------:R-:W-:Y:S05]  /*0880*/  BSYNC.RECONVERGENT B2 ;  /* 0x0000000000027941 */ /* 0x000fea0003800200 */
.L_x_133:
[----:B------:R-:W2:Y:S01]  /*0890*/  LDC R27, c[0x0][0x39c] ;  /* 0x0000e700ff1b7b82 */ /* 0x000ea20000000800 */
[----:B------:R-:W0:Y:S01]  /*08a0*/  FRND.CEIL R3, R3 ;  /* 0x0000000300037307 */ /* 0x000e220000209000 */
[----:B------:R-:W-:Y:S01]  /*08b0*/  FADD R26, R5, R0 ;  /* 0x00000000051a7221 */ /* 0x000fe20000000000 */
[----:B------:R-:W-:Y:S06]  /*08c0*/  BSSY.RECONVERGENT B2, `(.L_x_135) ;  /* 0x000000f000027945 */ /* 0x000fec0003800200 */
[----:B0-----:R0:W1:Y:S08]  /*08d0*/  F2I.S64 R24, R3 ;  /* 0x0000000300187311 */ /* 0x0010700000201900 */
[----:B--2---:R-:W2:Y:S08]  /*08e0*/  MUFU.RCP R2, R27 ;  /* 0x0000001b00027308 */ /* 0x004eb00000001000 */
[----:B------:R-:W3:Y:S01]  /*08f0*/  FCHK P0, R26, R27 ;  /* 0x0000001b1a007302 */ /* 0x000ee20000000000 */
[----:B--2---:R-:W-:-:S04]  /*0900*/  FFMA R23, R2, -R27, 1 ;  /* 0x3f80000002177423 */ /* 0x004fc8000000081b */
[----:B------:R-:W-:-:S04]  /*0910*/  FFMA R2, R2, R23, R2 ;  /* 0x0000001702027223 */ /* 0x000fc80000000002 */
[----:B------:R-:W-:-:S04]  /*0920*/  FFMA R23, R2, R26, RZ ;  /* 0x0000001a02177223 */ /* 0x000fc800000000ff */
[----:B------:R-:W-:-:S04]  /*0930*/  FFMA R4, R23, -R27, R26 ;  /* 0x8000001b17047223 */ /* 0x000fc8000000001a */
[----:B------:R-:W-:Y:S01]  /*0940*/  FFMA R2, R2, R4, R23 ;  /* 0x0000000402027223 */ /* 0x000fe20000000017 */
[----:B01-3--:R-:W-:Y:S06]  /*0950*/  @!P0 BRA `(.L_x_136) ;  /* 0x0000000000148947 */ /* 0x00bfec0003800000 */
[----:B------:R-:W0:Y:S01]  /*0960*/  LDCU UR4, c[0x0][0x39c] ;  /* 0x00007380ff0477ac */ /* 0x000e220008000800 */
[----:B------:R-:W-:Y:S02]  /*0970*/  MOV R2, R26 ;  /* 0x0000001a00027202 */ /* 0x000fe40000000f00 */
[----:B------:R-:W-:Y:S02]  /*0980*/  MOV R4, 0x9b0 ;  /* 0x000009b000047802 */ /* 0x000fe40000000f00 */
[----:B0-----:R-:W-:-:S07]  /*0990*/  MOV R3, UR4 ;  /* 0x0000000400037c02 */ /* 0x001fce0008000f00 */
[----:B------:R-:W-:Y:S05]  /*09a0*/  CALL.REL.NOINC `($__internal_9_$__cuda_sm3x_div_rn_noftz_f32_slowpath) ;  /* 0x0000004800487944 */ /* 0x000fea0003c00000 */
.L_x_136:
[----:B------:R-:W-:Y:S05]  /*09b0*/  BSYNC.RECONVERGENT B2 ;  /* 0x0000000000027941 */ /* 0x000fea0003800200 */
.L_x_135:
[----:B------:R-:W0:Y:S01]  /*09c0*/  FRND.FLOOR R2, R2 ;  /* 0x0000000200027307 */ /* 0x000e220000205000 */
[----:B------:R-:W1:Y:S01]  /*09d0*/  LDCU UR4, c[0x0][0x3a0] ;  /* 0x00007400ff0477ac */ /* 0x000e620008000800 */
[----:B------:R-:W2:Y:S01]  /*09e0*/  S2R R32, SR_TID.X ;  /* 0x0000000000207919 */ /* 0x000ea20000002100 */
[----:B------:R-:W-:Y:S01]  /*09f0*/  BSSY.RECONVERGENT B2, `(.L_x_137) ;  /* 0x0000072000027945 */ /* 0x000fe20003800200 */
[----:B------:R-:W3:Y:S01]  /*0a00*/  LDCU UR9, c[0x0][0x3b0] ;  /* 0x00007600ff0977ac */ /* 0x000ee20008000800 */
[----:B------:R-:W4:Y:S03]  /*0a10*/  LDCU UR8, c[0x0][0x3a0] ;  /* 0x00007400ff0877ac */ /* 0x000f260008000800 */
[----:B0-----:R-:W0:Y:S01]  /*0a20*/  F2I.S64 R2, R2 ;  /* 0x0000000200027311 */ /* 0x001e220000201900 */
[----:B-1----:R-:W-:Y:S01]  /*0a30*/  UIADD3 UR4, UPT, UPT, UR4, -0x1, URZ ;  /* 0xffffffff04047890 */ /* 0x002fe2000fffe0ff */
[----:B0-----:R-:W-:-:S02]  /*0a40*/  I2FP.F32.S32 R23, R2 ;  /* 0x0000000200177245 */ /* 0x001fc40000201400 */
[----:B------:R-:W-:-:S03]  /*0a50*/  I2FP.F32.S32 R3, R24 ;  /* 0x0000001800037245 */ /* 0x000fc60000201400 */
[----:B------:R-:W-:Y:S01]  /*0a60*/  VIMNMX R25, PT, PT, R2, UR4, PT ;  /* 0x0000000402197c48 */ /* 0x000fe2000bfe0100 */
[C---:B------:R-:W-:Y:S01]  /*0a70*/  FADD R4, R16.reuse, R23 ;  /* 0x0000001710047221 */ /* 0x040fe20000000000 */
[----:B------:R-:W-:-:S05]  /*0a80*/  FADD R3, -R16, R3 ;  /* 0x0000000310037221 */ /* 0x000fca0000000100 */
[----:B------:R-:W0:Y:S08]  /*0a90*/  F2I.TRUNC.NTZ R4, R4 ;  /* 0x0000000400047305 */ /* 0x000e30000020f100 */
[----:B------:R-:W1:Y:S01]  /*0aa0*/  F2I.TRUNC.NTZ R3, R3 ;  /* 0x0000000300037305 */ /* 0x000e62000020f100 */
[----:B0-----:R-:W-:-:S04]  /*0ab0*/  VIMNMX R26, PT, PT, R4, UR4, PT ;  /* 0x00000004041a7c48 */ /* 0x001fc8000bfe0100 */
[C---:B-1----:R-:W-:Y:S02]  /*0ac0*/  IADD3 R23, PT, PT, -R3.reuse, R26, RZ ;  /* 0x0000001a03177210 */ /* 0x042fe40007ffe1ff */
[----:B--2---:R-:W-:Y:S02]  /*0ad0*/  IADD3 R26, PT, PT, R3, R32, RZ ;  /* 0x00000020031a7210 */ /* 0x004fe40007ffe0ff */
[C---:B------:R-:W-:Y:S02]  /*0ae0*/  ISETP.GE.AND P0, PT, R23.reuse, -0x1, PT ;  /* 0xffffffff1700780c */ /* 0x040fe40003f06270 */
[----:B------:R-:W-:-:S11]  /*0af0*/  IADD3 R27, PT, PT, R23, 0x1, RZ ;  /* 0x00000001171b7810 */ /* 0x000fd60007ffe0ff */
[----:B---34-:R-:W-:Y:S05]  /*0b00*/  @!P0 BRA `(.L_x_138) ;  /* 0x0000000400808947 */ /* 0x018fea0003800000 */
[----:B------:R-:W-:-:S07]  /*0b10*/  HFMA2 R31, -RZ, RZ, 0, 0 ;  /* 0x00000000ff1f7431 */ /* 0x000fce00000001ff */
.L_x_143:
[----:B------:R-:W-:-:S04]  /*0b20*/  IADD3 R41, PT, PT, R26, R31, RZ ;  /* 0x0000001f1a297210 */ /* 0x000fc80007ffe0ff */
[----:B------:R-:W-:-:S13]  /*0b30*/  ISETP.GE.AND P0, PT, R41, UR8, PT ;  /* 0x0000000829007c0c */ /* 0x000fda000bf06270 */
[----:B01----:R-:W-:Y:S05]  /*0b40*/  @P0 BRA `(.L_x_138) ;  /* 0x0000000400700947 */ /* 0x003fea0003800000 */
[----:B------:R-:W0:Y:S02]  /*0b50*/  LDC.64 R32, c[0x0][0x390] ;  /* 0x0000e400ff207b82 */ /* 0x000e240000000a00 */
[----:B0-----:R-:W-:-:S06]  /*0b60*/  IMAD.WIDE R32, R41, 0x4, R32 ;  /* 0x0000000429207825 */ /* 0x001fcc00078e0220 */
[----:B------:R-:W2:Y:S01]  /*0b70*/  LDG.E R32, desc[UR6][R32.64] ;  /* 0x0000000620207981 */ /* 0x000ea2000c1e1900 */
[----:B------:R-:W-:Y:S01]  /*0b80*/  BSSY.RECONVERGENT B3, `(.L_x_139) ;  /* 0x0000055000037945 */ /* 0x000fe20003800200 */
[----:B--2---:R-:W-:-:S13]  /*0b90*/  FSETP.NEU.AND P0, PT, R32, RZ, PT ;  /* 0x000000ff2000720b */ /* 0x004fda0003f0d000 */
[----:B------:R-:W-:Y:S05]  /*0ba0*/  @!P0 BRA `(.L_x_140) ;  /* 0x0000000400488947 */ /* 0x000fea0003800000 */
[----:B------:R-:W0:Y:S01]  /*0bb0*/  LDC.64 R2, c[0x0][0x380] ;  /* 0x0000e000ff027b82 */ /* 0x000e220000000a00 */
[----:B------:R-:W1:Y:S07]  /*0bc0*/  LDS R37, [R6] ;  /* 0x0000000006257984 */ /* 0x000e6e0000000800 */
[----:B------:R-:W2:Y:S01]  /*0bd0*/  LDC.64 R34, c[0x0][0x388] ;  /* 0x0000e200ff227b82 */ /* 0x000ea20000000a00 */
[----:B0-----:R-:W-:-:S05]  /*0be0*/  IMAD.WIDE R2, R41, 0x4, R2 ;  /* 0x0000000429027825 */ /* 0x001fca00078e0202 */
[----:B------:R-:W3:Y:S01]  /*0bf0*/  LDG.E R33, desc[UR6][R2.64] ;  /* 0x0000000602217981 */ /* 0x000ee2000c1e1900 */
[----:B--2---:R-:W-:-:S06]  /*0c00*/  IMAD.WIDE R34, R41, 0x4, R34 ;  /* 0x0000000429227825 */ /* 0x004fcc00078e0222 */
[----:B------:R-:W2:Y:S01]  /*0c10*/  LDG.E R35, desc[UR6][R34.64] ;  /* 0x0000000622237981 */ /* 0x000ea2000c1e1900 */
[----:B------:R-:W-:Y:S01]  /*0c20*/  ISETP.GT.AND P0, PT, R41, R25, PT ;  /* 0x000000192900720c */ /* 0x000fe20003f04270 */
[----:B-1----:R-:W-:-:S03]  /*0c30*/  FADD R37, R32, R37 ;  /* 0x0000002520257221 */ /* 0x002fc60000000000 */
[----:B------:R-:W-:Y:S02]  /*0c40*/  ISETP.LT.OR P0, PT, R41, R24, P0 ;  /* 0x000000182900720c */ /* 0x000fe40000701670 */
[----:B------:R-:W-:Y:S04]  /*0c50*/  STS [R6], R37 ;  /* 0x0000002506007388 */ /* 0x000fe80000000800 */
[----:B------:R-:W0:Y:S01]  /*0c60*/  LDS R39, [R7] ;  /* 0x0000000007277984 */ /* 0x000e220000000800 */
[----:B---3--:R-:W-:-:S04]  /*0c70*/  FMUL R4, R32, R33 ;  /* 0x0000002120047220 */ /* 0x008fc80000400000 */
[----:B0-----:R-:W-:Y:S01]  /*0c80*/  FADD R36, R4, R39 ;  /* 0x0000002704247221 */ /* 0x001fe20000000000 */
[----:B------:R-:W-:-:S04]  /*0c90*/  FMUL R2, R33, R4 ;  /* 0x0000000421027220 */ /* 0x000fc80000400000 */
[----:B------:R-:W-:Y:S04]  /*0ca0*/  STS [R7], R36 ;  /* 0x0000002407007388 */ /* 0x000fe80000000800 */
[----:B------:R-:W2:Y:S02]  /*0cb0*/  LDS R3, [R8] ;  /* 0x0000000008037984 */ /* 0x000ea40000000800 */
[----:B--2---:R-:W-:-:S05]  /*0cc0*/  FFMA R3, R32, R35, R3 ;  /* 0x0000002320037223 */ /* 0x004fca0000000003 */
[----:B------:R-:W-:Y:S04]  /*0cd0*/  STS [R8], R3 ;  /* 0x0000000308007388 */ /* 0x000fe80000000800 */
[----:B------:R-:W0:Y:S02]  /*0ce0*/  LDS R39, [R9] ;  /* 0x0000000009277984 */ /* 0x000e240000000800 */
[----:B0-----:R-:W-:-:S05]  /*0cf0*/  FADD R34, R2, R39 ;  /* 0x0000002702227221 */ /* 0x001fca0000000000 */
[----:B------:R-:W-:Y:S04]  /*0d00*/  STS [R9], R34 ;  /* 0x0000002209007388 */ /* 0x000fe80000000800 */
[----:B------:R-:W0:Y:S02]  /*0d10*/  LDS R38, [R29] ;  /* 0x000000001d267984 */ /* 0x000e240000000800 */
[----:B0-----:R-:W-:Y:S01]  /*0d20*/  FFMA R38, R35, R4, R38 ;  /* 0x0000000423267223 */ /* 0x001fe20000000026 */
[----:B------:R-:W-:-:S04]  /*0d30*/  FMUL R4, R33, R2 ;  /* 0x0000000221047220 */ /* 0x000fc80000400000 */
[----:B------:R-:W-:Y:S04]  /*0d40*/  STS [R29], R38 ;  /* 0x000000261d007388 */ /* 0x000fe80000000800 */
[----:B------:R-:W0:Y:S02]  /*0d50*/  LDS R37, [R28] ;  /* 0x000000001c257984 */ /* 0x000e240000000800 */
[----:B0-----:R-:W-:-:S05]  /*0d60*/  FADD R37, R4, R37 ;  /* 0x0000002504257221 */ /* 0x001fca0000000000 */
[----:B------:R-:W-:Y:S04]  /*0d70*/  STS [R28], R37 ;  /* 0x000000251c007388 */ /* 0x000fe80000000800 */
[----:B------:R-:W0:Y:S02]  /*0d80*/  LDS R36, [R10] ;  /* 0x000000000a247984 */ /* 0x000e240000000800 */
[----:B0-----:R-:W-:-:S05]  /*0d90*/  FFMA R3, R35, R2, R36 ;  /* 0x0000000223037223 */ /* 0x001fca0000000024 */
[----:B------:R-:W-:Y:S04]  /*0da0*/  STS [R10], R3 ;  /* 0x000000030a007388 */ /* 0x000fe80000000800 */
[----:B------:R-:W0:Y:S02]  /*0db0*/  LDS R2, [R11] ;  /* 0x000000000b027984 */ /* 0x000e240000000800 */
[----:B0-----:R-:W-:-:S05]  /*0dc0*/  FFMA R2, R33, R4, R2 ;  /* 0x0000000421027223 */ /* 0x001fca0000000002 */
[----:B------:R-:W-:Y:S04]  /*0dd0*/  STS [R11], R2 ;  /* 0x000000020b007388 */ /* 0x000fe80000000800 */
[----:B------:R-:W0:Y:S02]  /*0de0*/  LDS R4, [R18] ;  /* 0x0000000012047984 */ /* 0x000e240000000800 */
[----:B0-----:R-:W-:-:S05]  /*0df0*/  FADD R39, R4, 1 ;  /* 0x3f80000004277421 */ /* 0x001fca0000000000 */
[----:B------:R0:W-:Y:S01]  /*0e00*/  STS [R18], R39 ;  /* 0x0000002712007388 */ /* 0x0001e20000000800 */
[----:B------:R-:W-:Y:S05]  /*0e10*/  @P0 BRA `(.L_x_140) ;  /* 0x0000000000ac0947 */ /* 0x000fea0003800000 */
[----:B------:R-:W1:Y:S01]  /*0e20*/  MUFU.RCP R4, R5 ;  /* 0x0000000500047308 */ /* 0x000e620000001000 */
[----:B------:R-:W-:Y:S01]  /*0e30*/  FADD R2, -R0, R33 ;  /* 0x0000002100027221 */ /* 0x000fe20000000100 */
[----:B------:R-:W-:Y:S06]  /*0e40*/  BSSY.RECONVERGENT B4, `(.L_x_141) ;  /* 0x000000c000047945 */ /* 0x000fec0003800200 */
[----:B------:R-:W2:Y:S01]  /*0e50*/  FCHK P0, R2, R5 ;  /* 0x0000000502007302 */ /* 0x000ea20000000000 */
[----:B-1----:R-:W-:-:S04]  /*0e60*/  FFMA R3, -R5, R4, 1 ;  /* 0x3f80000005037423 */ /* 0x002fc80000000104 */
[----:B------:R-:W-:-:S04]  /*0e70*/  FFMA R3, R4, R3, R4 ;  /* 0x0000000304037223 */ /* 0x000fc80000000004 */
[----:B------:R-:W-:-:S04]  /*0e80*/  FFMA R4, R2, R3, RZ ;  /* 0x0000000302047223 */ /* 0x000fc800000000ff */
[----:B------:R-:W-:-:S04]  /*0e90*/  FFMA R34, -R5, R4, R2 ;  /* 0x0000000405227223 */ /* 0x000fc80000000102 */
[----:B------:R-:W-:Y:S01]  /*0ea0*/  FFMA R3, R3, R34, R4 ;  /* 0x0000002203037223 */ /* 0x000fe20000000004 */
[----:B--2---:R-:W-:Y:S06]  /*0eb0*/  @!P0 BRA `(.L_x_142) ;  /* 0x0000000000108947 */ /* 0x004fec0003800000 */
[----:B------:R-:W-:Y:S02]  /*0ec0*/  MOV R3, R5 ;  /* 0x0000000500037202 */ /* 0x000fe40000000f00 */
[----:B------:R-:W-:-:S07]  /*0ed0*/  MOV R4, 0xef0 ;  /* 0x00000ef000047802 */ /* 0x000fce0000000f00 */
[----:B0-----:R-:W-:Y:S05]  /*0ee0*/  CALL.REL.NOINC `($__internal_9_$__cuda_sm3x_div_rn_noftz_f32_slowpath) ;  /* 0x0000004000f87944 */ /* 0x001fea0003c00000 */
[----:B------:R-:W-:-:S07]  /*0ef0*/  MOV R3, R2 ;  /* 0x0000000200037202 */ /* 0x000fce0000000f00 */
.L_x_142:
[----:B------:R-:W-:Y:S05]  /*0f00*/  BSYNC.RECONVERGENT B4 ;  /* 0x0000000000047941 */ /* 0x000fea0003800200 */
.L_x_141:
[----:B------:R-:W-:-:S05]  /*0f10*/  I2FP.F32.S32 R2, UR9 ;  /* 0x0000000900027c45 */ /* 0x000fca0008201400 */
[----:B------:R-:W-:-:S06]  /*0f20*/  FMUL R2, R2, R3 ;  /* 0x0000000302027220 */ /* 0x000fcc0000400000 */
[----:B------:R-:W1:Y:S02]  /*0f30*/  F2I.S64 R2, R2 ;  /* 0x0000000200027311 */ /* 0x000e640000201900 */
[----:B-1----:R-:W-:-:S04]  /*0f40*/  ISETP.GE.AND P0, PT, R2, UR9, PT ;  /* 0x0000000902007c0c */ /* 0x002fc8000bf06270 */
[----:B------:R-:W-:-:S13]  /*0f50*/  ISETP.LT.OR P0, PT, R2, RZ, P0 ;  /* 0x000000ff0200720c */ /* 0x000fda0000701670 */
[----:B------:R-:W-:Y:S05]  /*0f60*/  @P0 BRA `(.L_x_140) ;  /* 0x0000000000580947 */ /* 0x000fea0003800000 */
[----:B------:R-:W1:Y:S01]  /*0f70*/  S2UR UR5, SR_CgaCtaId ;  /* 0x00000000000579c3 */ /* 0x000e620000008800 */
[----:B------:R-:W-:Y:S01]  /*0f80*/  UMOV UR4, 0x400 ;  /* 0x0000040000047882 */ /* 0x000fe20000000000 */
[----:B------:R-:W-:Y:S01]  /*0f90*/  LDS R37, [R12] ;  /* 0x000000000c257984 */ /* 0x000fe20000000800 */
[----:B-1----:R-:W-:-:S06]  /*0fa0*/  ULEA UR4, UR5, UR4, 0x18 ;  /* 0x0000000405047291 */ /* 0x002fcc000f8ec0ff */
[----:B------:R-:W-:-:S05]  /*0fb0*/  LEA R2, R2, UR4, 0x2 ;  /* 0x0000000402027c11 */ /* 0x000fca000f8e10ff */
[----:B------:R-:W1:Y:S02]  /*0fc0*/  LDS R3, [R2] ;  /* 0x0000000002037984 */ /* 0x000e640000000800 */
[----:B-1----:R-:W-:-:S04]  /*0fd0*/  FMUL R32, R32, R3 ;  /* 0x0000000320207220 */ /* 0x002fc80000400000 */
[----:B------:R-:W-:Y:S01]  /*0fe0*/  FADD R37, R32, R37 ;  /* 0x0000002520257221 */ /* 0x000fe20000000000 */
[----:B------:R-:W-:-:S04]  /*0ff0*/  FMUL R34, R33, R32 ;  /* 0x0000002021227220 */ /* 0x000fc80000400000 */
[----:B------:R-:W-:Y:S04]  /*1000*/  STS [R12], R37 ;  /* 0x000000250c007388 */ /* 0x000fe80000000800 */
[----:B------:R-:W1:Y:S02]  /*1010*/  LDS R4, [R13] ;  /* 0x000000000d047984 */ /* 0x000e640000000800 */
[----:B-1----:R-:W-:-:S05]  /*1020*/  FFMA R4, R3, R32, R4 ;  /* 0x0000002003047223 */ /* 0x002fca0000000004 */
[----:B------:R-:W-:Y:S04]  /*1030*/  STS [R13], R4 ;  /* 0x000000040d007388 */ /* 0x000fe80000000800 */
[----:B------:R-:W1:Y:S02]  /*1040*/  LDS R3, [R14] ;  /* 0x000000000e037984 */ /* 0x000e640000000800 */
[----:B-1----:R-:W-:-:S05]  /*1050*/  FADD R3, R34, R3 ;  /* 0x0000000322037221 */ /* 0x002fca0000000000 */
[----:B------:R-:W-:Y:S04]  /*1060*/  STS [R14], R3 ;  /* 0x000000030e007388 */ /* 0x000fe80000000800 */
[----:B------:R-:W1:Y:S02]  /*1070*/  LDS R2, [R15] ;  /* 0x000000000f027984 */ /* 0x000e640000000800 */
[----:B-1----:R-:W-:-:S05]  /*1080*/  FFMA R2, R35, R32, R2 ;  /* 0x0000002023027223 */ /* 0x002fca0000000002 */
[----:B------:R-:W-:Y:S04]  /*1090*/  STS [R15], R2 ;  /* 0x000000020f007388 */ /* 0x000fe80000000800 */
[----:B------:R-:W1:Y:S02]  /*10a0*/  LDS R32, [R17] ;  /* 0x0000000011207984 */ /* 0x000e640000000800 */
[----:B-1----:R-:W-:-:S05]  /*10b0*/  FFMA R32, R33, R34, R32 ;  /* 0x0000002221207223 */ /* 0x002fca0000000020 */
[----:B------:R1:W-:Y:S02]  /*10c0*/  STS [R17], R32 ;  /* 0x0000002011007388 */ /* 0x0003e40000000800 */
.L_x_140:
[----:B------:R-:W-:Y:S05]  /*10d0*/  BSYNC.RECONVERGENT B3 ;  /* 0x0000000000037941 */ /* 0x000fea0003800200 */
.L_x_139:
[----:B------:R-:W-:-:S04]  /*10e0*/  IADD3 R31, PT, PT, R30, R31, RZ ;  /* 0x0000001f1e1f7210 */ /* 0x000fc80007ffe0ff */
[----:B------:R-:W-:-:S13]  /*10f0*/  ISETP.GT.AND P0, PT, R31, R27, PT ;  /* 0x0000001b1f00720c */ /* 0x000fda0003f04270 */
[----:B------:R-:W-:Y:S05]  /*1100*/  @!P0 BRA `(.L_x_143) ;  /* 0xfffffff800848947 */ /* 0x000fea000383ffff */
.L_x_138:
[----:B------:R-:W-:Y:S05]  /*1110*/  BSYNC.RECONVERGENT B2 ;  /* 0x0000000000027941 */ /* 0x000fea0003800200 */
.L_x_137:
[----:B------:R-:W-:Y:S08]  /*1120*/  BAR.SYNC.DEFER_BLOCKING 0x0 ;  /* 0x0000000000007b1d */ /* 0x000ff00000010000 */
[----:B------:R-:W2:Y:S01]  /*1130*/  S2UR UR5, SR_CgaCtaId ;  /* 0x00000000000579c3 */ /* 0x000ea20000008800 */
[----:B------:R-:W3:Y:S01]  /*1140*/  LDCU UR12, c[0x0][0x3b0] ;  /* 0x00007600ff0c77ac */ /* 0x000ee20008000800 */
[----:B------:R-:W-:Y:S01]  /*1150*/  BSSY.RECONVERGENT B2, `(.L_x_144) ;  /* 0x00003ae000027945 */ /* 0x000fe20003800200 */
[----:B------:R-:W-:Y:S01]  /*1160*/  UMOV UR4, 0x400 ;  /* 0x0000040000047882 */ /* 0x000fe20000000000 */
[----:B------:R-:W-:Y:S04]  /*1170*/  LDS R2, [R6+0x40] ;  /* 0x0000400006027984 */ /* 0x000fe80000000800 */
[----:B------:R-:W4:Y:S01]  /*1180*/  LDS R3, [R6] ;  /* 0x0000000006037984 */ /* 0x000f220000000800 */
[----:B--2---:R-:W-:-:S04]  /*1190*/  ULEA UR4, UR5, UR4, 0x18 ;  /* 0x0000000405047291 */ /* 0x004fc8000f8ec0ff */
[----:B---3--:R-:W-:-:S06]  /*11a0*/  ULEA UR5, UR12, UR4, 0x2 ;  /* 0x000000040c057291 */ /* 0x008fcc000f8e10ff */
[----:B------:R-:W-:-:S04]  /*11b0*/  LEA R45, R30, UR5, 0x2 ;  /* 0x000000051e2d7c11 */ /* 0x000fc8000f8e10ff */
[----:B------:R-:W-:-:S04]  /*11c0*/  LEA R41, R30, R45, 0x2 ;  /* 0x0000002d1e297211 */ /* 0x000fc800078e10ff */
[----:B------:R-:W-:-:S04]  /*11d0*/  LEA R43, R30, R41, 0x2 ;  /* 0x000000291e2b7211 */ /* 0x000fc800078e10ff */
[----:B------:R-:W-:Y:S01]  /*11e0*/  LEA R47, R30, R43, 0x2 ;  /* 0x0000002b1e2f7211 */ /* 0x000fe200078e10ff */
[----:B----4-:R-:W-:-:S05]  /*11f0*/  FADD R3, R2, R3 ;  /* 0x0000000302037221 */ /* 0x010fca0000000000 */
[----:B------:R-:W-:Y:S04]  /*1200*/  STS [R6], R3 ;  /* 0x0000000306007388 */ /* 0x000fe80000000800 */
[----:B------:R-:W-:Y:S04]  /*1210*/  LDS R2, [R6+0x20] ;  /* 0x0000200006027984 */ /* 0x000fe80000000800 */
[----:B------:R-:W2:Y:S02]  /*1220*/  LDS R31, [R6] ;  /* 0x00000000061f7984 */ /* 0x000ea40000000800 */
[----:B--2---:R-:W-:-:S05]  /*1230*/  FADD R31, R2, R31 ;  /* 0x0000001f021f7221 */ /* 0x004fca0000000000 */
        /* <DEDUP_REMOVED lines=22> */
[----:B-1----:R-:W1:Y:S02]  /*13a0*/  LDS R32, [R7] ;  /* 0x0000000007207984 */ /* 0x002e640000000800 */
[----:B-1----:R-:W-:-:S05]  /*13b0*/  FADD R32, R31, R32 ;  /* 0x000000201f207221 */ /* 0x002fca0000000000 */
[----:B------:R-:W-:Y:S04]  /*13c0*/  STS [R7], R32 ;  /* 0x0000002007007388 */ /* 0x000fe80000000800 */
[----:B------:R-:W-:Y:S04]  /*13d0*/  LDS R3, [R7+0x8] ;  /* 0x0000080007037984 */ /* 0x000fe80000000800 */
[----:B------:R-:W1:Y:S02]  /*13e0*/  LDS R34, [R7] ;  /* 0x0000000007227984 */ /* 0x000e640000000800 */
        /* <DEDUP_REMOVED lines=233> */
[----:B------:R1:W-:Y:S04]  /*2280*/  STS [R18], R29 ;  /* 0x0000001d12007388 */ /* 0x0003e80000000800 */
[----:B------:R-:W-:Y:S04]  /*2290*/  LDS R2, [R18+0x10] ;  /* 0x0000100012027984 */ /* 0x000fe80000000800 */
[----:B------:R-:W2:Y:S01]  /*22a0*/  LDS R31, [R18] ;  /* 0x00000000121f7984 */ /* 0x000ea20000000800 */
[----:B-1----:R-:W-:Y:S01]  /*22b0*/  MOV R29, 0x7fc00000 ;  /* 0x7fc00000001d7802 */ /* 0x002fe20000000f00 */
[----:B--2---:R-:W-:-:S05]  /*22c0*/  FADD R31, R2, R31 ;  /* 0x0000001f021f7221 */ /* 0x004fca0000000000 */
[----:B------:R-:W-:Y:S04]  /*22d0*/  STS [R18], R31 ;  /* 0x0000001f12007388 */ /* 0x000fe80000000800 */
[----:B------:R-:W-:Y:S04]  /*22e0*/  LDS R2, [R18+0x8] ;  /* 0x0000080012027984 */ /* 0x000fe80000000800 */
[----:B------:R-:W1:Y:S02]  /*22f0*/  LDS R33, [R18] ;  /* 0x0000000012217984 */ /* 0x000e640000000800 */
[----:B-1----:R-:W-:-:S05]  /*2300*/  FADD R33, R2, R33 ;  /* 0x0000002102217221 */ /* 0x002fca0000000000 */
[----:B------:R1:W-:Y:S04]  /*2310*/  STS [R18], R33 ;  /* 0x0000002112007388 */ /* 0x0003e80000000800 */
[----:B------:R-:W-:Y:S04]  /*2320*/  LDS R2, [R18+0x4] ;  /* 0x0000040012027984 */ /* 0x000fe80000000800 */
[----:B------:R-:W2:Y:S01]  /*2330*/  LDS R3, [R18] ;  /* 0x0000000012037984 */ /* 0x000ea20000000800 */
[----:B-1----:R-:W-:Y:S01]  /*2340*/  LEA R33, R30, R47, 0x2 ;  /* 0x0000002f1e217211 */ /* 0x002fe200078e10ff */
[----:B--2---:R-:W-:-:S05]  /*2350*/  FADD R3, R2, R3 ;  /* 0x0000000302037221 */ /* 0x004fca0000000000 */
[----:B------:R1:W-:Y:S01]  /*2360*/  STS [R18], R3 ;  /* 0x0000000312007388 */ /* 0x0003e20000000800 */
[----:B------:R-:W-:Y:S01]  /*2370*/  BAR.SYNC.DEFER_BLOCKING 0x0 ;  /* 0x0000000000007b1d */ /* 0x000fe20000010000 */
[----:B-1----:R-:W-:-:S04]  /*2380*/  LEA R3, R30, R33, 0x2 ;  /* 0x000000211e037211 */ /* 0x002fc800078e10ff */
[----:B------:R-:W-:Y:S01]  /*2390*/  LEA R37, R30, R3, 0x2 ;  /* 0x000000031e257211 */ /* 0x000fe200078e10ff */
[----:B------:R-:W1:Y:S02]  /*23a0*/  LDS R28, [R20] ;  /* 0x00000000141c7984 */ /* 0x000e640000000800 */
[----:B-1----:R-:W-:-:S13]  /*23b0*/  FSETP.GEU.AND P0, PT, R28, 10, PT ;  /* 0x412000001c00780b */ /* 0x002fda0003f0e000 */
[----:B------:R-:W-:Y:S05]  /*23c0*/  @!P0 BRA `(.L_x_145) ;  /* 0x0000002800188947 */ /* 0x000fea0003800000 */
[----:B------:R-:W1:Y:S01]  /*23d0*/  LDC R31, c[0x0][0x360] ;  /* 0x0000d800ff1f7b82 */ /* 0x000e620000000800 */
[----:B------:R-:W2:Y:S01]  /*23e0*/  S2R R49, SR_TID.X ;  /* 0x0000000000317919 */ /* 0x000ea20000002100 */
[----:B------:R-:W-:Y:S01]  /*23f0*/  BSSY.RECONVERGENT B3, `(.L_x_146) ;  /* 0x0000085000037945 */ /* 0x000fe20003800200 */
[----:B------:R-:W-:Y:S04]  /*2400*/  LDS R33, [R33] ;  /* 0x0000000021217984 */ /* 0x000fe80000000800 */
[----:B------:R-:W-:Y:S04]  /*2410*/  LDS R32, [R43] ;  /* 0x000000002b207984 */ /* 0x000fe80000000800 */
[----:B------:R-:W3:Y:S04]  /*2420*/  LDS R35, [R21] ;  /* 0x0000000015237984 */ /* 0x000ee80000000800 */
[----:B------:R-:W-:Y:S04]  /*2430*/  LDS R36, [R47] ;  /* 0x000000002f247984 */ /* 0x000fe80000000800 */
[----:B------:R-:W-:Y:S01]  /*2440*/  LDS R34, [R45] ;  /* 0x000000002d227984 */ /* 0x000fe20000000800 */
[----:B-1----:R-:W-:-:S03]  /*2450*/  LEA R2, R31, UR5, 0x2 ;  /* 0x000000051f027c11 */ /* 0x002fc6000f8e10ff */
[----:B------:R-:W-:Y:S01]  /*2460*/  LDS R37, [R37] ;  /* 0x0000000025257984 */ /* 0x000fe20000000800 */
[C---:B------:R-:W-:Y:S02]  /*2470*/  LEA R42, R31.reuse, R21, 0x2 ;  /* 0x000000151f2a7211 */ /* 0x040fe400078e10ff */
[C---:B------:R-:W-:Y:S01]  /*2480*/  LEA R2, R31.reuse, R2, 0x2 ;  /* 0x000000021f027211 */ /* 0x040fe200078e10ff */
[----:B------:R-:W-:Y:S03]  /*2490*/  LDS R38, [R3] ;  /* 0x0000000003267984 */ /* 0x000fe60000000800 */
[----:B------:R-:W-:Y:S01]  /*24a0*/  LEA R2, R31, R2, 0x2 ;  /* 0x000000021f027211 */ /* 0x000fe200078e10ff */
[----:B------:R-:W-:Y:S01]  /*24b0*/  LDS R41, [R41] ;  /* 0x0000000029297984 */ /* 0x000fe20000000800 */
[----:B--2---:R-:W-:Y:S02]  /*24c0*/  IADD3 R30, PT, PT, R49, UR12, RZ ;  /* 0x0000000c311e7c10 */ /* 0x004fe4000fffe0ff */
[C---:B------:R-:W-:Y:S01]  /*24d0*/  LEA R2, R31.reuse, R2, 0x2 ;  /* 0x000000021f027211 */ /* 0x040fe200078e10ff */
[----:B------:R-:W-:Y:S03]  /*24e0*/  LDS R40, [UR5] ;  /* 0x00000005ff287984 */ /* 0x000fe60008000800 */
[C---:B------:R-:W-:Y:S01]  /*24f0*/  LEA R2, R31.reuse, R2, 0x2 ;  /* 0x000000021f027211 */ /* 0x040fe200078e10ff */
[----:B------:R-:W1:Y:S03]  /*2500*/  LDS R43, [R42] ;  /* 0x000000002a2b7984 */ /* 0x000e660000000800 */
[----:B------:R-:W-:-:S04]  /*2510*/  LEA R2, R31, R2, 0x2 ;  /* 0x000000021f027211 */ /* 0x000fc800078e10ff */
[C---:B------:R-:W-:Y:S02]  /*2520*/  LEA R4, R31.reuse, R2, 0x2 ;  /* 0x000000021f047211 */ /* 0x040fe400078e10ff */
[C---:B------:R-:W-:Y:S02]  /*2530*/  LEA R2, R31.reuse, R30, 0x3 ;  /* 0x0000001e1f027211 */ /* 0x040fe400078e18ff */
[----:B------:R-:W-:Y:S01]  /*2540*/  LEA R30, R31, R4, 0x2 ;  /* 0x000000041f1e7211 */ /* 0x000fe200078e10ff */
[----:B---3--:R-:W-:Y:S01]  /*2550*/  FMUL R67, R35, R35 ;  /* 0x0000002323437220 */ /* 0x008fe20000400000 */
[----:B------:R-:W-:-:S03]  /*2560*/  IADD3 R2, PT, PT, R2, R31, RZ ;  /* 0x0000001f02027210 */ /* 0x000fc60007ffe0ff */
[----:B------:R-:W-:Y:S01]  /*2570*/  FMUL R65, R32, R67 ;  /* 0x0000004320417220 */ /* 0x000fe20000400000 */
[C---:B------:R-:W-:Y:S01]  /*2580*/  IADD3 R4, PT, PT, R2.reuse, R31, RZ ;  /* 0x0000001f02047210 */ /* 0x040fe20007ffe0ff */
[----:B------:R-:W2:Y:S01]  /*2590*/  LDS R30, [R30] ;  /* 0x000000001e1e7984 */ /* 0x000ea20000000800 */
[-C--:B------:R-:W-:Y:S02]  /*25a0*/  IADD3 R2, PT, PT, R2, -R49.reuse, RZ ;  /* 0x8000003102027210 */ /* 0x080fe40007ffe0ff */
[----:B------:R-:W-:Y:S02]  /*25b0*/  LEA R4, R31, R4, 0x1 ;  /* 0x000000041f047211 */ /* 0x000fe400078e08ff */
[----:B------:R-:W-:Y:S02]  /*25c0*/  LEA R2, R2, UR4, 0x2 ;  /* 0x0000000402027c11 */ /* 0x000fe4000f8e10ff */
[----:B------:R-:W-:-:S03]  /*25d0*/  IADD3 R4, PT, PT, R4, -R49, RZ ;  /* 0x8000003104047210 */ /* 0x000fc60007ffe0ff */
[----:B------:R-:W-:Y:S01]  /*25e0*/  LDS R69, [R2] ;  /* 0x0000000002457984 */ /* 0x000fe20000000800 */
[----:B------:R-:W-:-:S05]  /*25f0*/  LEA R4, R4, UR4, 0x2 ;  /* 0x0000000404047c11 */ /* 0x000fca000f8e10ff */
[----:B0-----:R0:W3:Y:S01]  /*2600*/  LDS R39, [R4] ;  /* 0x0000000004277984 */ /* 0x0010e20000000800 */
[----:B-1----:R-:W-:-:S04]  /*2610*/  FMUL R73, R35, R43 ;  /* 0x0000002b23497220 */ /* 0x002fc80000400000 */
[-C--:B------:R-:W-:Y:S01]  /*2620*/  FMUL R66, R40, R73.reuse ;  /* 0x0000004928427220 */ /* 0x080fe20000400000 */
[----:B------:R-:W-:Y:S01]  /*2630*/  FMUL R56, R34, R73 ;  /* 0x0000004922387220 */ /* 0x000fe20000400000 */
[CC--:B--2---:R-:W-:Y:S01]  /*2640*/  FMUL R74, R30.reuse, R30.reuse ;  /* 0x0000001e1e4a7220 */ /* 0x0c4fe20000400000 */
[C---:B------:R-:W-:Y:S01]  /*2650*/  FADD R46, R30.reuse, R30 ;  /* 0x0000001e1e2e7221 */ /* 0x040fe20000000000 */
[----:B------:R-:W-:Y:S01]  /*2660*/  FMUL R64, R35, R30 ;  /* 0x0000001e23407220 */ /* 0x000fe20000400000 */
[----:B------:R-:W-:Y:S01]  /*2670*/  FMUL R63, R30, R43 ;  /* 0x0000002b1e3f7220 */ /* 0x000fe20000400000 */
[-C--:B------:R-:W-:Y:S01]  /*2680*/  FMUL R91, R33, R74.reuse ;  /* 0x0000004a215b7220 */ /* 0x080fe20000400000 */
[C---:B------:R-:W-:Y:S01]  /*2690*/  FMUL R44, R32.reuse, R74 ;  /* 0x0000004a202c7220 */ /* 0x040fe20000400000 */
[----:B------:R-:W-:Y:S01]  /*26a0*/  FMUL R45, R35, R46 ;  /* 0x0000002e232d7220 */ /* 0x000fe20000400000 */
[----:B------:R-:W-:Y:S01]  /*26b0*/  FMUL R85, R32, R64 ;  /* 0x0000004020557220 */ /* 0x000fe20000400000 */
[-C--:B------:R-:W-:Y:S01]  /*26c0*/  FMUL R48, R33, R91.reuse ;  /* 0x0000005b21307220 */ /* 0x080fe20000400000 */
[----:B------:R-:W-:Y:S01]  /*26d0*/  FMUL R3, R36, R91 ;  /* 0x0000005b24037220 */ /* 0x000fe20000400000 */
[-C--:B0-----:R-:W-:Y:S01]  /*26e0*/  FMUL R4, R34, R45.reuse ;  /* 0x0000002d22047220 */ /* 0x081fe20000400000 */
[----:B------:R-:W-:Y:S01]  /*26f0*/  FMUL R45, R32, R45 ;  /* 0x0000002d202d7220 */ /* 0x000fe20000400000 */
[-C--:B------:R-:W-:Y:S01]  /*2700*/  FFMA R48, R37, R44.reuse, -R48 ;  /* 0x0000002c25307223 */ /* 0x080fe20000000830 */
[C---:B------:R-:W-:Y:S01]  /*2710*/  FFMA R3, R38.reuse, R44, -R3 ;  /* 0x0000002c26037223 */ /* 0x040fe20000000803 */
[----:B------:R-:W-:Y:S01]  /*2720*/  FMUL R62, R33, R64 ;  /* 0x00000040213e7220 */ /* 0x000fe20000400000 */
[----:B------:R-:W-:Y:S01]  /*2730*/  FADD R44, R35, R35 ;  /* 0x00000023232c7221 */ /* 0x000fe20000000000 */
[----:B------:R-:W-:Y:S01]  /*2740*/  FFMA R48, -R37, R4, R48 ;  /* 0x0000000425307223 */ /* 0x000fe20000000130 */
[C---:B---3--:R-:W-:Y:S01]  /*2750*/  FMUL R47, R39.reuse, R46 ;  /* 0x0000002e272f7220 */ /* 0x048fe20000400000 */
[----:B------:R-:W-:Y:S01]  /*2760*/  FFMA R3, -R38, R4, R3 ;  /* 0x0000000426037223 */ /* 0x000fe20000000103 */
[----:B------:R-:W-:Y:S01]  /*2770*/  FMUL R87, R39, R30 ;  /* 0x0000001e27577220 */ /* 0x000fe20000400000 */
[C---:B------:R-:W-:Y:S01]  /*2780*/  FFMA R48, R33.reuse, R45, R48 ;  /* 0x0000002d21307223 */ /* 0x040fe20000000030 */
[----:B------:R-:W-:Y:S01]  /*2790*/  FMUL R42, R34, R47 ;  /* 0x0000002f222a7220 */ /* 0x000fe20000400000 */
[----:B------:R-:W-:Y:S01]  /*27a0*/  FFMA R2, R36, R85, R3 ;  /* 0x0000005524027223 */ /* 0x000fe20000000003 */
[----:B------:R-:W-:Y:S01]  /*27b0*/  FMUL R47, R32, R47 ;  /* 0x0000002f202f7220 */ /* 0x000fe20000400000 */
[----:B------:R-:W-:Y:S01]  /*27c0*/  FMUL R89, R34, R87 ;  /* 0x0000005722597220 */ /* 0x000fe20000400000 */
[----:B------:R-:W-:Y:S01]  /*27d0*/  FFMA R45, R33, R42, R48 ;  /* 0x0000002a212d7223 */ /* 0x000fe20000000030 */
[----:B------:R-:W-:Y:S01]  /*27e0*/  FFMA R3, R41, R62, R2 ;  /* 0x0000003e29037223 */ /* 0x000fe20000000002 */
[----:B------:R-:W-:Y:S01]  /*27f0*/  FMUL R4, R40, R67 ;  /* 0x0000004328047220 */ /* 0x000fe20000400000 */
[C---:B------:R-:W-:Y:S01]  /*2800*/  FMUL R60, R32.reuse, R87 ;  /* 0x00000057203c7220 */ /* 0x040fe20000400000 */
[----:B------:R-:W-:Y:S01]  /*2810*/  FFMA R42, -R32, R47, R45 ;  /* 0x0000002f202a7223 */ /* 0x000fe2000000012d */
[----:B------:R-:W-:Y:S01]  /*2820*/  FFMA R2, R36, R89, R3 ;  /* 0x0000005924027223 */ /* 0x000fe20000000003 */
[-C--:B------:R-:W-:Y:S01]  /*2830*/  FMUL R46, R34, R63.reuse ;  /* 0x0000003f222e7220 */ /* 0x080fe20000400000 */
[----:B------:R-:W-:Y:S01]  /*2840*/  FMUL R61, R39, R44 ;  /* 0x0000002c273d7220 */ /* 0x000fe20000400000 */
[----:B------:R-:W-:Y:S01]  /*2850*/  FFMA R3, R37, R4, R42 ;  /* 0x0000000425037223 */ /* 0x000fe2000000002a */
[----:B------:R-:W-:Y:S01]  /*2860*/  FFMA R2, -R41, R60, R2 ;  /* 0x0000003c29027223 */ /* 0x000fe20000000102 */
[----:B------:R-:W-:Y:S01]  /*2870*/  FMUL R58, R32, R63 ;  /* 0x0000003f203a7220 */ /* 0x000fe20000400000 */
[----:B------:R-:W-:Y:S01]  /*2880*/  FMUL R45, R40, R61 ;  /* 0x0000003d282d7220 */ /* 0x000fe20000400000 */
[----:B------:R-:W-:Y:S01]  /*2890*/  FFMA R42, -R32, R65, R3 ;  /* 0x00000041202a7223 */ /* 0x000fe20000000103 */
[----:B------:R-:W-:Y:S01]  /*28a0*/  FFMA R3, R33, R46, R2 ;  /* 0x0000002e21037223 */ /* 0x000fe20000000002 */
[----:B------:R-:W-:Y:S01]  /*28b0*/  FMUL R2, R34, R61 ;  /* 0x0000003d22027220 */ /* 0x000fe20000400000 */
[----:B------:R-:W-:Y:S01]  /*28c0*/  FMUL R59, R39, R39 ;  /* 0x00000027273b7220 */ /* 0x000fe20000400000 */
[----:B------:R-:W-:Y:S01]  /*28d0*/  FFMA R45, -R33, R45, R42 ;  /* 0x0000002d212d7223 */ /* 0x000fe2000000012a */
[----:B------:R-:W-:Y:S01]  /*28e0*/  FFMA R3, -R32, R58, R3 ;  /* 0x0000003a20037223 */ /* 0x000fe20000000103 */
[----:B------:R-:W-:Y:S01]  /*28f0*/  FMUL R77, R39, R35 ;  /* 0x00000023274d7220 */ /* 0x000fe20000400000 */
[----:B------:R-:W-:Y:S01]  /*2900*/  FMUL R75, R40, R59 ;  /* 0x0000003b284b7220 */ /* 0x000fe20000400000 */
[----:B------:R-:W-:Y:S01]  /*2910*/  FFMA R45, R32, R2, R45 ;  /* 0x00000002202d7223 */ /* 0x000fe2000000002d */
[----:B------:R-:W-:Y:S01]  /*2920*/  FFMA R4, R38, R4, R3 ;  /* 0x0000000426047223 */ /* 0x000fe20000000003 */
[C---:B------:R-:W-:Y:S01]  /*2930*/  FMUL R79, R40.reuse, R77 ;  /* 0x0000004d284f7220 */ /* 0x040fe20000400000 */
[----:B------:R-:W-:Y:S01]  /*2940*/  FMUL R70, R40, R69 ;  /* 0x0000004528467220 */ /* 0x000fe20000400000 */
[----:B------:R-:W-:Y:S01]  /*2950*/  FMUL R57, R34, R59 ;  /* 0x0000003b22397220 */ /* 0x000fe20000400000 */
[----:B------:R-:W-:Y:S01]  /*2960*/  FFMA R3, -R41, R65, R4 ;  /* 0x0000004129037223 */ /* 0x000fe20000000104 */
[----:B------:R-:W-:Y:S01]  /*2970*/  FFMA R45, R32, R75, R45 ;  /* 0x0000004b202d7223 */ /* 0x000fe2000000002d */
[----:B------:R-:W-:Y:S01]  /*2980*/  FMUL R54, R34, R77 ;  /* 0x0000004d22367220 */ /* 0x000fe20000400000 */
[----:B------:R-:W-:Y:S01]  /*2990*/  FMUL R4, R32, R70 ;  /* 0x0000004620047220 */ /* 0x000fe20000400000 */
[----:B------:R-:W-:Y:S01]  /*29a0*/  FFMA R2, -R36, R79, R3 ;  /* 0x0000004f24027223 */ /* 0x000fe20000000103 */
[C---:B------:R-:W-:Y:S01]  /*29b0*/  FFMA R42, -R34.reuse, R57, R45 ;  /* 0x00000039222a7223 */ /* 0x040fe2000000012d */
[C---:B------:R-:W-:Y:S01]  /*29c0*/  FMUL R68, R34.reuse, R69 ;  /* 0x0000004522447220 */ /* 0x040fe20000400000 */
[----:B------:R-:W-:Y:S01]  /*29d0*/  FADD R49, R69, R69 ;  /* 0x0000004545317221 */ /* 0x000fe20000000000 */
[----:B------:R-:W-:Y:S01]  /*29e0*/  FFMA R3, R41, R54, R2 ;  /* 0x0000003629037223 */ /* 0x000fe20000000002 */
[----:B------:R-:W-:Y:S01]  /*29f0*/  FMUL R81, R33, R70 ;  /* 0x0000004621517220 */ /* 0x000fe20000400000 */
[----:B------:R-:W-:Y:S01]  /*2a00*/  FFMA R42, -R37, R4, R42 ;  /* 0x00000004252a7223 */ /* 0x000fe2000000012a */
[----:B------:R-:W-:Y:S01]  /*2a10*/  FMUL R55, R39, R43 ;  /* 0x0000002b27377220 */ /* 0x000fe20000400000 */
[C---:B------:R-:W-:Y:S01]  /*2a20*/  FFMA R3, -R33.reuse, R66, R3 ;  /* 0x0000004221037223 */ /* 0x040fe20000000103 */
[C---:B------:R-:W-:Y:S01]  /*2a30*/  FMUL R49, R34.reuse, R49 ;  /* 0x0000003122317220 */ /* 0x040fe20000400000 */
[----:B------:R-:W-:Y:S01]  /*2a40*/  FMUL R2, R34, R68 ;  /* 0x0000004422027220 */ /* 0x000fe20000400000 */
[----:B------:R-:W-:Y:S01]  /*2a50*/  FFMA R42, R33, R81, R42 ;  /* 0x00000051212a7223 */ /* 0x000fe2000000002a */
[----:B------:R-:W-:Y:S01]  /*2a60*/  FMUL R72, R40, R55 ;  /* 0x0000003728487220 */ /* 0x000fe20000400000 */
[C---:B------:R-:W-:Y:S01]  /*2a70*/  FFMA R3, R32.reuse, R56, R3 ;  /* 0x0000003820037223 */ /* 0x040fe20000000003 */
[----:B------:R-:W-:Y:S01]  /*2a80*/  FMUL R49, R32, R49 ;  /* 0x0000003120317220 */ /* 0x000fe20000400000 */
[----:B------:R-:W-:Y:S01]  /*2a90*/  FFMA R42, R37, R2, R42 ;  /* 0x00000002252a7223 */ /* 0x000fe2000000002a */
[----:B------:R-:W-:Y:S01]  /*2aa0*/  FMUL R53, R34, R55 ;  /* 0x0000003722357220 */ /* 0x000fe20000400000 */
[C---:B------:R-:W-:Y:S01]  /*2ab0*/  FFMA R3, R32.reuse, R72, R3 ;  /* 0x0000004820037223 */ /* 0x040fe20000000003 */
[C---:B------:R-:W-:Y:S01]  /*2ac0*/  FMUL R52, R32.reuse, R69 ;  /* 0x0000004520347220 */ /* 0x040fe20000400000 */
[C---:B------:R-:W-:Y:S01]  /*2ad0*/  FFMA R42, -R33.reuse, R49, R42 ;  /* 0x00000031212a7223 */ /* 0x040fe2000000012a */
[----:B------:R-:W-:Y:S01]  /*2ae0*/  FMUL R83, R32, R68 ;  /* 0x0000004420537220 */ /* 0x000fe20000400000 */
[----:B------:R-:W-:Y:S01]  /*2af0*/  FFMA R49, -R34, R53, R3 ;  /* 0x0000003522317223 */ /* 0x000fe20000000103 */
[----:B------:R-:W-:Y:S01]  /*2b00*/  FMUL R45, R32, R52 ;  /* 0x00000034202d7220 */ /* 0x000fe20000400000 */
[----:B------:R-:W-:-:S02]  /*2b10*/  FMUL R44, R33, R68 ;  /* 0x00000044212c7220 */ /* 0x000fc40000400000 */
[----:B------:R-:W-:Y:S01]  /*2b20*/  FFMA R49, -R38, R4, R49 ;  /* 0x0000000426317223 */ /* 0x000fe20000000131 */
[----:B------:R-:W-:-:S03]  /*2b30*/  FFMA R3, R32, R45, R42 ;  /* 0x0000002d20037223 */ /* 0x000fc6000000002a */
[----:B------:R-:W-:Y:S01]  /*2b40*/  FFMA R49, R36, R81, R49 ;  /* 0x0000005124317223 */ /* 0x000fe20000000031 */
[----:B------:R-:W0:Y:S03]  /*2b50*/  MUFU.RCP R4, R3 ;  /* 0x0000000300047308 */ /* 0x000e260000001000 */
[----:B------:R-:W-:-:S04]  /*2b60*/  FFMA R49, R38, R2, R49 ;  /* 0x0000000226317223 */ /* 0x000fc80000000031 */
[----:B------:R-:W-:-:S04]  /*2b70*/  FFMA R2, -R36, R83, R49 ;  /* 0x0000005324027223 */ /* 0x000fc80000000131 */
[----:B------:R-:W-:-:S04]  /*2b80*/  FFMA R2, -R41, R44, R2 ;  /* 0x0000002c29027223 */ /* 0x000fc80000000102 */
[----:B------:R-:W-:Y:S01]  /*2b90*/  FFMA R2, R41, R45, R2 ;  /* 0x0000002d29027223 */ /* 0x000fe20000000002 */
[----:B0-----:R-:W-:-:S03]  /*2ba0*/  FFMA R49, -R3, R4, 1 ;  /* 0x3f80000003317423 */ /* 0x001fc60000000104 */
[----:B------:R-:W0:Y:S01]  /*2bb0*/  FCHK P0, R2, R3 ;  /* 0x0000000302007302 */ /* 0x000e220000000000 */
[----:B------:R-:W-:-:S04]  /*2bc0*/  FFMA R49, R4, R49, R4 ;  /* 0x0000003104317223 */ /* 0x000fc80000000004 */
[----:B------:R-:W-:-:S04]  /*2bd0*/  FFMA R4, R2, R49, RZ ;  /* 0x0000003102047223 */ /* 0x000fc800000000ff */
[----:B------:R-:W-:-:S04]  /*2be0*/  FFMA R42, -R3, R4, R2 ;  /* 0x00000004032a7223 */ /* 0x000fc80000000102 */
[----:B------:R-:W-:Y:S01]  /*2bf0*/  FFMA R4, R49, R42, R4 ;  /* 0x0000002a31047223 */ /* 0x000fe20000000004 */
[----:B0-----:R-:W-:Y:S06]  /*2c00*/  @!P0 BRA `(.L_x_147) ;  /* 0x00000000000c8947 */ /* 0x001fec0003800000 */
[----:B------:R-:W-:-:S07]  /*2c10*/  MOV R4, 0x2c30 ;  /* 0x00002c3000047802 */ /* 0x000fce0000000f00 */
[----:B------:R-:W-:Y:S05]  /*2c20*/  CALL.REL.NOINC `($__internal_9_$__cuda_sm3x_div_rn_noftz_f32_slowpath) ;  /* 0x0000002400a87944 */ /* 0x000fea0003c00000 */
[----:B------:R-:W-:-:S07]  /*2c30*/  MOV R4, R2 ;  /* 0x0000000200047202 */ /* 0x000fce0000000f00 */
.L_x_147:
[----:B------:R-:W-:Y:S05]  /*2c40*/  BSYNC.RECONVERGENT B3 ;  /* 0x0000000000037941 */ /* 0x000fea0003800200 */
.L_x_146:
[----:B------:R-:W-:Y:S01]  /*2c50*/  FMUL R91, R38, R91 ;  /* 0x0000005b265b7220 */ /* 0x000fe20000400000 */
[C---:B------:R-:W-:Y:S01]  /*2c60*/  FMUL R74, R37.reuse, R74 ;  /* 0x0000004a254a7220 */ /* 0x040fe20000400000 */
[----:B------:R-:W-:Y:S01]  /*2c70*/  FMUL R64, R37, R64 ;  /* 0x0000004025407220 */ /* 0x000fe20000400000 */
[----:B------:R-:W-:Y:S01]  /*2c80*/  FMUL R87, R33, R87 ;  /* 0x0000005721577220 */ /* 0x000fe20000400000 */
[----:B------:R-:W-:Y:S01]  /*2c90*/  FMUL R77, R32, R77 ;  /* 0x0000004d204d7220 */ /* 0x000fe20000400000 */
[----:B------:R-:W-:Y:S01]  /*2ca0*/  FFMA R91, R36, R74, -R91 ;  /* 0x0000004a245b7223 */ /* 0x000fe2000000085b */
[----:B------:R-:W-:Y:S01]  /*2cb0*/  FMUL R73, R32, R73 ;  /* 0x0000004920497220 */ /* 0x000fe20000400000 */
[C---:B------:R-:W-:Y:S01]  /*2cc0*/  FMUL R70, R37.reuse, R70 ;  /* 0x0000004625467220 */ /* 0x040fe20000400000 */
[----:B------:R-:W0:Y:S01]  /*2cd0*/  MUFU.RCP R48, R3 ;  /* 0x0000000300307308 */ /* 0x000e220000001000 */
[----:B------:R-:W-:Y:S01]  /*2ce0*/  FFMA R2, R38, R85, R91 ;  /* 0x0000005526027223 */ /* 0x000fe2000000005b */
[----:B------:R-:W-:Y:S01]  /*2cf0*/  FMUL R68, R37, R68 ;  /* 0x0000004425447220 */ /* 0x000fe20000400000 */
[----:B------:R-:W-:Y:S02]  /*2d00*/  BSSY.RECONVERGENT B3, `(.L_x_148) ;  /* 0x0000021000037945 */ /* 0x000fe40003800200 */
[----:B------:R-:W-:-:S04]  /*2d10*/  FFMA R2, -R41, R64, R2 ;  /* 0x0000004029027223 */ /* 0x000fc80000000102 */
[----:B------:R-:W-:-:S04]  /*2d20*/  FFMA R89, R38, R89, R2 ;  /* 0x0000005926597223 */ /* 0x000fc80000000002 */
[----:B------:R-:W-:-:S04]  /*2d30*/  FFMA R2, -R36, R47, R89 ;  /* 0x0000002f24027223 */ /* 0x000fc80000000159 */
[----:B------:R-:W-:-:S04]  /*2d40*/  FFMA R2, R41, R87, R2 ;  /* 0x0000005729027223 */ /* 0x000fc80000000002 */
[----:B------:R-:W-:-:S04]  /*2d50*/  FFMA R2, -R37, R46, R2 ;  /* 0x0000002e25027223 */ /* 0x000fc80000000102 */
[----:B------:R-:W-:-:S04]  /*2d60*/  FFMA R47, R33, R58, R2 ;  /* 0x0000003a212f7223 */ /* 0x000fc80000000002 */
[----:B------:R-:W-:-:S04]  /*2d70*/  FFMA R2, -R38, R79, R47 ;  /* 0x0000004f26027223 */ /* 0x000fc8000000012f */
[----:B------:R-:W-:-:S04]  /*2d80*/  FFMA R2, R41, R77, R2 ;  /* 0x0000004d29027223 */ /* 0x000fc80000000002 */
[----:B------:R-:W-:Y:S01]  /*2d90*/  FFMA R47, R37, R66, R2 ;  /* 0x00000042252f7223 */ /* 0x000fe20000000002 */
[----:B------:R-:W-:-:S03]  /*2da0*/  FMUL R66, R33, R52 ;  /* 0x0000003421427220 */ /* 0x000fc60000400000 */
[----:B------:R-:W-:-:S04]  /*2db0*/  FFMA R47, -R32, R73, R47 ;  /* 0x00000049202f7223 */ /* 0x000fc8000000012f */
[----:B------:R-:W-:-:S04]  /*2dc0*/  FFMA R2, R36, R75, R47 ;  /* 0x0000004b24027223 */ /* 0x000fc8000000002f */
[----:B------:R-:W-:-:S04]  /*2dd0*/  FFMA R2, -R41, R57, R2 ;  /* 0x0000003929027223 */ /* 0x000fc80000000102 */
[----:B------:R-:W-:-:S04]  /*2de0*/  FFMA R47, -R33, R72, R2 ;  /* 0x00000048212f7223 */ /* 0x000fc80000000102 */
[----:B------:R-:W-:-:S04]  /*2df0*/  FFMA R47, R32, R53, R47 ;  /* 0x00000035202f7223 */ /* 0x000fc8000000002f */
[----:B------:R-:W-:-:S04]  /*2e00*/  FFMA R47, R38, R81, R47 ;  /* 0x00000051262f7223 */ /* 0x000fc8000000002f */
[----:B------:R-:W-:Y:S02]  /*2e10*/  FFMA R70, -R36, R70, R47 ;  /* 0x0000004624467223 */ /* 0x000fe4000000012f */
[----:B------:R1:W2:Y:S02]  /*2e20*/  F2F.F64.F32 R46, R4 ;  /* 0x00000004002e7310 */ /* 0x0002a40000201800 */
[----:B------:R-:W-:-:S04]  /*2e30*/  FFMA R70, -R38, R83, R70 ;  /* 0x0000005326467223 */ /* 0x000fc80000000146 */
[----:B------:R-:W-:-:S04]  /*2e40*/  FFMA R49, R41, R68, R70 ;  /* 0x0000004429317223 */ /* 0x000fc80000000046 */
[----:B------:R-:W-:Y:S01]  /*2e50*/  FFMA R2, R36, R45, R49 ;  /* 0x0000002d24027223 */ /* 0x000fe20000000031 */
[----:B0-----:R-:W-:-:S03]  /*2e60*/  FFMA R49, -R3, R48, 1 ;  /* 0x3f80000003317423 */ /* 0x001fc60000000130 */
[----:B------:R-:W-:Y:S01]  /*2e70*/  FFMA R42, -R41, R66, R2 ;  /* 0x00000042292a7223 */ /* 0x000fe20000000102 */
[----:B------:R-:W-:-:S03]  /*2e80*/  FFMA R2, R48, R49, R48 ;  /* 0x0000003130027223 */ /* 0x000fc60000000030 */
[----:B------:R-:W0:Y:S01]  /*2e90*/  FCHK P0, R42, R3 ;  /* 0x000000032a007302 */ /* 0x000e220000000000 */
[----:B------:R-:W-:-:S04]  /*2ea0*/  FFMA R49, R2, R42, RZ ;  /* 0x0000002a02317223 */ /* 0x000fc800000000ff */
[----:B------:R-:W-:-:S04]  /*2eb0*/  FFMA R48, -R3, R49, R42 ;  /* 0x0000003103307223 */ /* 0x000fc8000000012a */
[----:B------:R-:W-:Y:S01]  /*2ec0*/  FFMA R2, R2, R48, R49 ;  /* 0x0000003002027223 */ /* 0x000fe20000000031 */
[----:B012---:R-:W-:Y:S06]  /*2ed0*/  @!P0 BRA `(.L_x_149) ;  /* 0x00000000000c8947 */ /* 0x007fec0003800000 */
[----:B------:R-:W-:Y:S02]  /*2ee0*/  MOV R2, R42 ;  /* 0x0000002a00027202 */ /* 0x000fe40000000f00 */
[----:B------:R-:W-:-:S07]  /*2ef0*/  MOV R4, 0x2f10 ;  /* 0x00002f1000047802 */ /* 0x000fce0000000f00 */
[----:B------:R-:W-:Y:S05]  /*2f00*/  CALL.REL.NOINC `($__internal_9_$__cuda_sm3x_div_rn_noftz_f32_slowpath) ;  /* 0x0000002000f07944 */ /* 0x000fea0003c00000 */
.L_x_149:
[----:B------:R-:W-:Y:S05]  /*2f10*/  BSYNC.RECONVERGENT B3 ;  /* 0x0000000000037941 */ /* 0x000fea0003800200 */
.L_x_148:
[----:B------:R-:W-:Y:S01]  /*2f20*/  FMUL R49, R36, R64 ;  /* 0x0000004024317220 */ /* 0x000fe20000400000 */
[----:B------:R-:W-:Y:S01]  /*2f30*/  FMUL R63, R33, R63 ;  /* 0x0000003f213f7220 */ /* 0x000fe20000400000 */
[----:B------:R-:W-:Y:S01]  /*2f40*/  FMUL R67, R37, R67 ;  /* 0x0000004325437220 */ /* 0x000fe20000400000 */
[----:B------:R-:W-:Y:S01]  /*2f50*/  FMUL R61, R33, R61 ;  /* 0x0000003d213d7220 */ /* 0x000fe20000400000 */
[----:B------:R-:W-:Y:S01]  /*2f60*/  FFMA R49, R38, R62, -R49 ;  /* 0x0000003e26317223 */ /* 0x000fe20000000831 */
[C---:B------:R-:W-:Y:S01]  /*2f70*/  FMUL R59, R32.reuse, R59 ;  /* 0x0000003b203b7220 */ /* 0x040fe20000400000 */
[----:B------:R-:W-:Y:S01]  /*2f80*/  FMUL R55, R32, R55 ;  /* 0x0000003720377220 */ /* 0x000fe20000400000 */
[----:B------:R-:W0:Y:S01]  /*2f90*/  MUFU.RCP R42, R3 ;  /* 0x00000003002a7308 */ /* 0x000e220000001000 */
[----:B------:R-:W-:Y:S01]  /*2fa0*/  FFMA R49, -R38, R60, R49 ;  /* 0x0000003c26317223 */ /* 0x000fe20000000131 */
[----:B------:R-:W-:Y:S01]  /*2fb0*/  FMUL R52, R37, R52 ;  /* 0x0000003425347220 */ /* 0x000fe20000400000 */
[----:B------:R-:W-:Y:S02]  /*2fc0*/  BSSY.RECONVERGENT B3, `(.L_x_150) ;  /* 0x0000023000037945 */ /* 0x000fe40003800200 */
[----:B------:R-:W-:-:S04]  /*2fd0*/  FFMA R4, R36, R87, R49 ;  /* 0x0000005724047223 */ /* 0x000fc80000000031 */
[----:B------:R-:W-:-:S04]  /*2fe0*/  FFMA R4, R37, R58, R4 ;  /* 0x0000003a25047223 */ /* 0x000fc80000000004 */
[----:B------:R-:W-:-:S04]  /*2ff0*/  FFMA R63, -R33, R63, R4 ;  /* 0x0000003f213f7223 */ /* 0x000fc80000000104 */
[----:B------:R-:W-:Y:S01]  /*3000*/  FFMA R4, -R38, R65, R63 ;  /* 0x0000004126047223 */ /* 0x000fe2000000013f */
[----:B0-----:R-:W-:-:S03]  /*3010*/  FFMA R49, -R3, R42, 1 ;  /* 0x3f80000003317423 */ /* 0x001fc6000000012a */
[----:B------:R-:W-:-:S04]  /*3020*/  FFMA R67, R41, R67, R4 ;  /* 0x0000004329437223 */ /* 0x000fc80000000004 */
[----:B------:R-:W-:-:S04]  /*3030*/  FFMA R67, R38, R54, R67 ;  /* 0x0000003626437223 */ /* 0x000fc80000000043 */
[----:B------:R-:W-:-:S04]  /*3040*/  FFMA R4, R36, R77, R67 ;  /* 0x0000004d24047223 */ /* 0x000fc80000000043 */
[----:B------:R-:W-:-:S04]  /*3050*/  FFMA R4, -R41, R61, R4 ;  /* 0x0000003d29047223 */ /* 0x000fc80000000104 */
[----:B------:R-:W-:-:S04]  /*3060*/  FFMA R4, -R37, R56, R4 ;  /* 0x0000003825047223 */ /* 0x000fc80000000104 */
[----:B------:R-:W-:-:S04]  /*3070*/  FFMA R73, R33, R73, R4 ;  /* 0x0000004921497223 */ /* 0x000fc80000000004 */
[----:B------:R-:W-:-:S04]  /*3080*/  FFMA R4, -R36, R57, R73 ;  /* 0x0000003924047223 */ /* 0x000fc80000000149 */
[----:B------:R-:W-:-:S04]  /*3090*/  FFMA R4, R41, R59, R4 ;  /* 0x0000003b29047223 */ /* 0x000fc80000000004 */
[C---:B------:R-:W-:Y:S01]  /*30a0*/  FFMA R53, R33.reuse, R53, R4 ;  /* 0x0000003521357223 */ /* 0x040fe20000000004 */
[----:B------:R-:W-:-:S03]  /*30b0*/  FMUL R4, R33, R69 ;  /* 0x0000004521047220 */ /* 0x000fc60000400000 */
[----:B------:R-:W-:Y:S01]  /*30c0*/  FFMA R53, -R32, R55, R53 ;  /* 0x0000003720357223 */ /* 0x000fe20000000135 */
[----:B------:R-:W-:-:S03]  /*30d0*/  FMUL R4, R33, R4 ;  /* 0x0000000421047220 */ /* 0x000fc60000400000 */
[----:B------:R-:W-:-:S04]  /*30e0*/  FFMA R53, -R38, R44, R53 ;  /* 0x0000002c26357223 */ /* 0x000fc80000000135 */
[----:B------:R-:W-:-:S04]  /*30f0*/  FFMA R68, R36, R68, R53 ;  /* 0x0000004424447223 */ /* 0x000fc80000000035 */
[----:B------:R-:W-:-:S04]  /*3100*/  FFMA R45, R38, R45, R68 ;  /* 0x0000002d262d7223 */ /* 0x000fc80000000044 */
[----:B------:R-:W-:Y:S02]  /*3110*/  FFMA R66, -R36, R66, R45 ;  /* 0x0000004224427223 */ /* 0x000fe4000000012d */
[----:B------:R0:W1:Y:S02]  /*3120*/  F2F.F64.F32 R44, R2 ;  /* 0x00000002002c7310 */ /* 0x0000640000201800 */
[----:B------:R-:W-:-:S04]  /*3130*/  FFMA R52, -R41, R52, R66 ;  /* 0x0000003429347223 */ /* 0x000fc80000000142 */
[----:B------:R-:W-:Y:S01]  /*3140*/  FFMA R4, R41, R4, R52 ;  /* 0x0000000429047223 */ /* 0x000fe20000000034 */
[----:B------:R-:W-:-:S03]  /*3150*/  FFMA R52, R42, R49, R42 ;  /* 0x000000312a347223 */ /* 0x000fc6000000002a */
[----:B------:R-:W2:Y:S01]  /*3160*/  FCHK P0, R4, R3 ;  /* 0x0000000304007302 */ /* 0x000ea20000000000 */
[----:B------:R-:W-:-:S04]  /*3170*/  FFMA R49, R52, R4, RZ ;  /* 0x0000000434317223 */ /* 0x000fc800000000ff */
[----:B------:R-:W-:-:S04]  /*3180*/  FFMA R42, -R3, R49, R4 ;  /* 0x00000031032a7223 */ /* 0x000fc80000000104 */
[----:B------:R-:W-:Y:S01]  /*3190*/  FFMA R52, R52, R42, R49 ;  /* 0x0000002a34347223 */ /* 0x000fe20000000031 */
[----:B012---:R-:W-:Y:S06]  /*31a0*/  @!P0 BRA `(.L_x_151) ;  /* 0x0000000000108947 */ /* 0x007fec0003800000 */
[----:B------:R-:W-:Y:S02]  /*31b0*/  MOV R2, R4 ;  /* 0x0000000400027202 */ /* 0x000fe40000000f00 */
[----:B------:R-:W-:-:S07]  /*31c0*/  MOV R4, 0x31e0 ;  /* 0x000031e000047802 */ /* 0x000fce0000000f00 */
[----:B------:R-:W-:Y:S05]  /*31d0*/  CALL.REL.NOINC `($__internal_9_$__cuda_sm3x_div_rn_noftz_f32_slowpath) ;  /* 0x00000020003c7944 */ /* 0x000fea0003c00000 */
[----:B------:R-:W-:-:S07]  /*31e0*/  MOV R52, R2 ;  /* 0x0000000200347202 */ /* 0x000fce0000000f00 */
.L_x_151:
[----:B------:R-:W-:Y:S05]  /*31f0*/  BSYNC.RECONVERGENT B3 ;  /* 0x0000000000037941 */ /* 0x000fea0003800200 */
.L_x_150:
[-C--:B------:R-:W-:Y:S01]  /*3200*/  FMUL R2, R34, R30.reuse ;  /* 0x0000001e22027220 */ /* 0x080fe20000400000 */
[CC--:B------:R-:W-:Y:S01]  /*3210*/  FMUL R4, R32.reuse, R30.reuse ;  /* 0x0000001e20047220 */ /* 0x0c0fe20000400000 */
[----:B------:R-:W-:Y:S01]  /*3220*/  FMUL R30, R33, R30 ;  /* 0x0000001e211e7220 */ /* 0x000fe20000400000 */
[----:B------:R-:W-:Y:S01]  /*3230*/  BSSY.RECONVERGENT B3, `(.L_x_152) ;  /* 0x0000045000037945 */ /* 0x000fe20003800200 */
[-C--:B------:R-:W-:Y:S01]  /*3240*/  FMUL R51, R37, R2.reuse ;  /* 0x0000000225337220 */ /* 0x080fe20000400000 */
[C---:B------:R-:W-:Y:S01]  /*3250*/  FMUL R49, R33.reuse, R2 ;  /* 0x0000000221317220 */ /* 0x040fe20000400000 */
[-C--:B------:R-:W-:Y:S01]  /*3260*/  FMUL R2, R32, R4.reuse ;  /* 0x0000000420027220 */ /* 0x080fe20000400000 */
[-C--:B------:R-:W-:Y:S01]  /*3270*/  FMUL R42, R33, R4.reuse ;  /* 0x00000004212a7220 */ /* 0x080fe20000400000 */
[----:B------:R-:W-:Y:S01]  /*3280*/  FMUL R51, R36, R51 ;  /* 0x0000003324337220 */ /* 0x000fe20000400000 */
[----:B------:R-:W-:-:S03]  /*3290*/  FMUL R4, R37, R4 ;  /* 0x0000000425047220 */ /* 0x000fc60000400000 */
[----:B------:R-:W-:-:S04]  /*32a0*/  FFMA R49, R38, R49, -R51 ;  /* 0x0000003126317223 */ /* 0x000fc80000000833 */
[----:B------:R-:W-:Y:S01]  /*32b0*/  FFMA R49, -R38, R2, R49 ;  /* 0x0000000226317223 */ /* 0x000fe20000000131 */
[----:B------:R-:W-:-:S03]  /*32c0*/  FMUL R2, R40, R35 ;  /* 0x0000002328027220 */ /* 0x000fc60000400000 */
[----:B------:R-:W-:Y:S01]  /*32d0*/  FFMA R42, R36, R42, R49 ;  /* 0x0000002a242a7223 */ /* 0x000fe20000000031 */
[C---:B------:R-:W-:Y:S01]  /*32e0*/  FMUL R49, R33.reuse, R30 ;  /* 0x0000001e21317220 */ /* 0x040fe20000400000 */
[-C--:B------:R-:W-:Y:S01]  /*32f0*/  FMUL R30, R33, R2.reuse ;  /* 0x00000002211e7220 */ /* 0x080fe20000400000 */
[----:B------:R-:W-:Y:S01]  /*3300*/  FMUL R2, R37, R2 ;  /* 0x0000000225027220 */ /* 0x000fe20000400000 */
[----:B------:R-:W-:-:S04]  /*3310*/  FFMA R4, R41, R4, R42 ;  /* 0x0000000429047223 */ /* 0x000fc8000000002a */
[----:B------:R-:W-:Y:S01]  /*3320*/  FFMA R49, -R41, R49, R4 ;  /* 0x0000003129317223 */ /* 0x000fe20000000104 */
[----:B------:R-:W-:-:S03]  /*3330*/  FMUL R4, R34, R35 ;  /* 0x0000002322047220 */ /* 0x000fc60000400000 */
[----:B------:R-:W-:Y:S01]  /*3340*/  FFMA R49, -R38, R30, R49 ;  /* 0x0000001e26317223 */ /* 0x000fe20000000131 */
[-C--:B------:R-:W-:Y:S01]  /*3350*/  FMUL R30, R32, R4.reuse ;  /* 0x00000004201e7220 */ /* 0x080fe20000400000 */
[----:B------:R-:W-:Y:S02]  /*3360*/  FMUL R4, R37, R4 ;  /* 0x0000000425047220 */ /* 0x000fe40000400000 */
[----:B------:R-:W-:Y:S01]  /*3370*/  FFMA R49, R36, R2, R49 ;  /* 0x0000000224317223 */ /* 0x000fe20000000031 */
[----:B------:R-:W-:-:S03]  /*3380*/  FMUL R2, R32, R35 ;  /* 0x0000002320027220 */ /* 0x000fc60000400000 */
[----:B------:R-:W-:Y:S01]  /*3390*/  FFMA R30, R38, R30, R49 ;  /* 0x0000001e261e7223 */ /* 0x000fe20000000031 */
[-C--:B------:R-:W-:Y:S01]  /*33a0*/  FMUL R42, R32, R2.reuse ;  /* 0x00000002202a7220 */ /* 0x080fe20000400000 */
[----:B------:R-:W-:Y:S01]  /*33b0*/  FMUL R2, R33, R2 ;  /* 0x0000000221027220 */ /* 0x000fe20000400000 */
[-C--:B------:R-:W-:Y:S01]  /*33c0*/  FMUL R49, R34, R39.reuse ;  /* 0x0000002722317220 */ /* 0x080fe20000400000 */
[----:B------:R-:W-:Y:S01]  /*33d0*/  FFMA R35, -R41, R4, R30 ;  /* 0x0000000429237223 */ /* 0x000fe2000000011e */
[-C--:B------:R-:W-:Y:S01]  /*33e0*/  FMUL R4, R40, R39.reuse ;  /* 0x0000002728047220 */ /* 0x080fe20000400000 */
[----:B------:R-:W-:Y:S02]  /*33f0*/  FMUL R39, R32, R39 ;  /* 0x0000002720277220 */ /* 0x000fe40000400000 */
[----:B------:R-:W-:Y:S01]  /*3400*/  FFMA R42, -R36, R42, R35 ;  /* 0x0000002a242a7223 */ /* 0x000fe20000000123 */
[CC--:B------:R-:W-:Y:S01]  /*3410*/  FMUL R30, R32.reuse, R4.reuse ;  /* 0x00000004201e7220 */ /* 0x0c0fe20000400000 */
[----:B------:R-:W-:Y:S01]  /*3420*/  FMUL R4, R33, R4 ;  /* 0x0000000421047220 */ /* 0x000fe20000400000 */
[----:B------:R-:W-:Y:S01]  /*3430*/  FMUL R39, R32, R39 ;  /* 0x0000002720277220 */ /* 0x000fe20000400000 */
[----:B------:R-:W-:Y:S01]  /*3440*/  FFMA R35, R41, R2, R42 ;  /* 0x0000000229237223 */ /* 0x000fe2000000002a */
[----:B------:R-:W-:Y:S01]  /*3450*/  FMUL R2, R34, R49 ;  /* 0x0000003122027220 */ /* 0x000fe20000400000 */
[----:B------:R-:W0:Y:S02]  /*3460*/  MUFU.RCP R42, R3 ;  /* 0x00000003002a7308 */ /* 0x000e240000001000 */
[----:B------:R-:W-:-:S04]  /*3470*/  FFMA R35, R38, R30, R35 ;  /* 0x0000001e26237223 */ /* 0x000fc80000000023 */
[----:B------:R-:W-:Y:S01]  /*3480*/  FFMA R35, -R36, R4, R35 ;  /* 0x0000000424237223 */ /* 0x000fe20000000123 */
[-C--:B------:R-:W-:Y:S01]  /*3490*/  FMUL R4, R32, R49.reuse ;  /* 0x0000003120047220 */ /* 0x080fe20000400000 */
[----:B------:R-:W-:Y:S02]  /*34a0*/  FMUL R49, R33, R49 ;  /* 0x0000003121317220 */ /* 0x000fe40000400000 */
[----:B------:R-:W-:Y:S01]  /*34b0*/  FFMA R35, -R38, R2, R35 ;  /* 0x0000000226237223 */ /* 0x000fe20000000123 */
[----:B------:R-:W-:-:S03]  /*34c0*/  FMUL R2, R40, R43 ;  /* 0x0000002b28027220 */ /* 0x000fc60000400000 */
[----:B------:R-:W-:Y:S01]  /*34d0*/  FFMA R4, R36, R4, R35 ;  /* 0x0000000424047223 */ /* 0x000fe20000000023 */
[-C--:B------:R-:W-:Y:S01]  /*34e0*/  FMUL R30, R32, R2.reuse ;  /* 0x00000002201e7220 */ /* 0x080fe20000400000 */
[----:B------:R-:W-:Y:S01]  /*34f0*/  FMUL R2, R33, R2 ;  /* 0x0000000221027220 */ /* 0x000fe20000400000 */
[----:B------:R-:W-:Y:S01]  /*3500*/  FMUL R35, R34, R43 ;  /* 0x0000002b22237220 */ /* 0x000fe20000400000 */
[----:B------:R-:W-:-:S03]  /*3510*/  FFMA R4, R41, R49, R4 ;  /* 0x0000003129047223 */ /* 0x000fc60000000004 */
[----:B------:R-:W-:Y:S01]  /*3520*/  FMUL R35, R34, R35 ;  /* 0x0000002322237220 */ /* 0x000fe20000400000 */
[----:B------:R-:W-:Y:S01]  /*3530*/  FFMA R4, -R41, R39, R4 ;  /* 0x0000002729047223 */ /* 0x000fe20000000104 */
[----:B------:R-:W-:Y:S01]  /*3540*/  FADD R39, R43, R43 ;  /* 0x0000002b2b277221 */ /* 0x000fe20000000000 */
[----:B------:R-:W-:Y:S02]  /*3550*/  FMUL R43, R32, R43 ;  /* 0x0000002b202b7220 */ /* 0x000fe40000400000 */
[----:B------:R-:W-:Y:S01]  /*3560*/  FFMA R4, -R37, R30, R4 ;  /* 0x0000001e25047223 */ /* 0x000fe20000000104 */
[----:B------:R-:W-:Y:S01]  /*3570*/  FMUL R39, R34, R39 ;  /* 0x0000002722277220 */ /* 0x000fe20000400000 */
[C---:B------:R-:W-:Y:S02]  /*3580*/  FMUL R43, R32.reuse, R43 ;  /* 0x0000002b202b7220 */ /* 0x040fe40000400000 */
[----:B------:R-:W-:Y:S01]  /*3590*/  FFMA R2, R33, R2, R4 ;  /* 0x0000000221027223 */ /* 0x000fe20000000004 */
[----:B------:R-:W-:-:S03]  /*35a0*/  FMUL R39, R32, R39 ;  /* 0x0000002720277220 */ /* 0x000fc60000400000 */
[----:B------:R-:W-:Y:S01]  /*35b0*/  FFMA R2, R37, R35, R2 ;  /* 0x0000002325027223 */ /* 0x000fe20000000002 */
[----:B0-----:R-:W-:-:S03]  /*35c0*/  FFMA R35, -R3, R42, 1 ;  /* 0x3f80000003237423 */ /* 0x001fc6000000012a */
[----:B------:R-:W-:Y:S01]  /*35d0*/  FFMA R39, -R33, R39, R2 ;  /* 0x0000002721277223 */ /* 0x000fe20000000102 */
[----:B------:R-:W-:-:S03]  /*35e0*/  FFMA R2, R42, R35, R42 ;  /* 0x000000232a027223 */ /* 0x000fc6000000002a */
[----:B------:R-:W-:-:S04]  /*35f0*/  FFMA R4, R32, R43, R39 ;  /* 0x0000002b20047223 */ /* 0x000fc80000000027 */
[----:B------:R-:W0:Y:S01]  /*3600*/  FCHK P0, R4, R3 ;  /* 0x0000000304007302 */ /* 0x000e220000000000 */
[----:B------:R-:W-:-:S04]  /*3610*/  FFMA R35, R2, R4, RZ ;  /* 0x0000000402237223 */ /* 0x000fc800000000ff */
[----:B------:R-:W-:-:S04]  /*3620*/  FFMA R30, -R3, R35, R4 ;  /* 0x00000023031e7223 */ /* 0x000fc80000000104 */
[----:B------:R-:W-:Y:S01]  /*3630*/  FFMA R2, R2, R30, R35 ;  /* 0x0000001e02027223 */ /* 0x000fe20000000023 */
[----:B0-----:R-:W-:Y:S06]  /*3640*/  @!P0 BRA `(.L_x_153) ;  /* 0x00000000000c8947 */ /* 0x001fec0003800000 */
[----:B------:R-:W-:Y:S02]  /*3650*/  MOV R2, R4 ;  /* 0x0000000400027202 */ /* 0x000fe40000000f00 */
[----:B------:R-:W-:-:S07]  /*3660*/  MOV R4, 0x3680 ;  /* 0x0000368000047802 */ /* 0x000fce0000000f00 */
[----:B------:R-:W-:Y:S05]  /*3670*/  CALL.REL.NOINC `($__internal_9_$__cuda_sm3x_div_rn_noftz_f32_slowpath) ;  /* 0x0000001c00147944 */ /* 0x000fea0003c00000 */
.L_x_153:
[----:B------:R-:W-:Y:S05]  /*3680*/  BSYNC.RECONVERGENT B3 ;  /* 0x0000000000037941 */ /* 0x000fea0003800200 */
.L_x_152:
[----:B------:R-:W0:Y:S01]  /*3690*/  F2F.F64.F32 R54, R2 ;  /* 0x0000000200367310 */ /* 0x000e220000201800 */
[----:B------:R-:W-:Y:S01]  /*36a0*/  UMOV UR8, 0x88e368f0 ;  /* 0x88e368f000087882 */ /* 0x000fe20000000000 */
[----:B------:R-:W-:Y:S02]  /*36b0*/  UMOV UR9, 0x3ee4f8b5 ;  /* 0x3ee4f8b500097882 */ /* 0x000fe40000000000 */
[----:B0-----:R-:W-:-:S14]  /*36c0*/  DSETP.GEU.AND P0, PT, R54, UR8, PT ;  /* 0x0000000836007e2a */ /* 0x001fdc000bf0e000 */
[----:B------:R-:W-:Y:S05]  /*36d0*/  @!P0 BRA `(.L_x_145) ;  /* 0x0000001400548947 */ /* 0x000fea0003800000 */
[C---:B------:R-:W-:Y:S01]  /*36e0*/  FMUL R29, R40.reuse, R33 ;  /* 0x00000021281d7220 */ /* 0x040fe20000400000 */
[----:B------:R-:W-:Y:S01]  /*36f0*/  FMUL R2, R40, R32 ;  /* 0x0000002028027220 */ /* 0x000fe20000400000 */
[C---:B------:R-:W-:Y:S01]  /*3700*/  FMUL R4, R34.reuse, R34 ;  /* 0x0000002222047220 */ /* 0x040fe20000400000 */
[----:B------:R-:W-:Y:S01]  /*3710*/  FADD R35, R34, R34 ;  /* 0x0000002222237221 */ /* 0x000fe20000000000 */
[----:B------:R-:W-:Y:S01]  /*3720*/  FMUL R30, R33, R29 ;  /* 0x0000001d211e7220 */ /* 0x000fe20000400000 */
[----:B------:R-:W-:Y:S02]  /*3730*/  ISETP.GE.AND P2, PT, R23, -0x1, PT ;  /* 0xffffffff1700780c */ /* 0x000fe40003f46270 */
[C---:B------:R-:W-:Y:S01]  /*3740*/  FMUL R39, R32.reuse, R35 ;  /* 0x0000002320277220 */ /* 0x040fe20000400000 */
[----:B------:R-:W-:Y:S01]  /*3750*/  FFMA R3, R37, R2, -R30 ;  /* 0x0000000225037223 */ /* 0x000fe2000000081e */
[----:B------:R-:W-:-:S03]  /*3760*/  FMUL R35, R32, R32 ;  /* 0x0000002020237220 */ /* 0x000fc60000400000 */
[----:B------:R-:W-:-:S04]  /*3770*/  FFMA R30, R37, -R4, R3 ;  /* 0x80000004251e7223 */ /* 0x000fc80000000003 */
[----:B------:R-:W-:Y:S01]  /*3780*/  FFMA R3, R33, R39, R30 ;  /* 0x0000002721037223 */ /* 0x000fe2000000001e */
[----:B------:R-:W-:Y:S01]  /*3790*/  FMUL R39, R36, R29 ;  /* 0x0000001d24277220 */ /* 0x000fe20000400000 */
[----:B------:R-:W-:Y:S02]  /*37a0*/  FMUL R30, R34, R33 ;  /* 0x00000021221e7220 */ /* 0x000fe40000400000 */
[----:B------:R-:W-:Y:S01]  /*37b0*/  FFMA R3, -R32, R35, R3 ;  /* 0x0000002320037223 */ /* 0x000fe20000000103 */
[----:B------:R-:W-:Y:S01]  /*37c0*/  FFMA R43, R38, R2, -R39 ;  /* 0x00000002262b7223 */ /* 0x000fe20000000827 */
[----:B------:R-:W-:Y:S02]  /*37d0*/  FMUL R39, R34, R32 ;  /* 0x0000002022277220 */ /* 0x000fe40000400000 */
[----:B------:R-:W0:Y:S01]  /*37e0*/  MUFU.RCP R42, R3 ;  /* 0x00000003002a7308 */ /* 0x000e220000001000 */
[----:B------:R-:W-:-:S04]  /*37f0*/  FFMA R43, R38, -R4, R43 ;  /* 0x80000004262b7223 */ /* 0x000fc8000000002b */
[----:B------:R-:W-:-:S04]  /*3800*/  FFMA R2, R36, R39, R43 ;  /* 0x0000002724027223 */ /* 0x000fc8000000002b */
[----:B------:R-:W-:-:S04]  /*3810*/  FFMA R2, R41, R30, R2 ;  /* 0x0000001e29027223 */ /* 0x000fc80000000002 */
[----:B------:R-:W-:-:S04]  /*3820*/  FFMA R2, -R41, R35, R2 ;  /* 0x0000002329027223 */ /* 0x000fc80000000102 */
[----:B------:R-:W1:Y:S01]  /*3830*/  FCHK P0, R2, R3 ;  /* 0x0000000302007302 */ /* 0x000e620000000000 */
[----:B0-----:R-:W-:-:S04]  /*3840*/  FFMA R43, -R3, R42, 1 ;  /* 0x3f800000032b7423 */ /* 0x001fc8000000012a */
[----:B------:R-:W-:-:S04]  /*3850*/  FFMA R43, R42, R43, R42 ;  /* 0x0000002b2a2b7223 */ /* 0x000fc8000000002a */
[----:B------:R-:W-:-:S04]  /*3860*/  FFMA R4, R2, R43, RZ ;  /* 0x0000002b02047223 */ /* 0x000fc800000000ff */
[----:B------:R-:W-:-:S04]  /*3870*/  FFMA R23, -R3, R4, R2 ;  /* 0x0000000403177223 */ /* 0x000fc80000000102 */
[----:B------:R-:W-:Y:S01]  /*3880*/  FFMA R56, R43, R23, R4 ;  /* 0x000000172b387223 */ /* 0x000fe20000000004 */
[----:B-1----:R-:W-:Y:S06]  /*3890*/  @!P0 BRA `(.L_x_154) ;  /* 0x00000000000c8947 */ /* 0x002fec0003800000 */
[----:B------:R-:W-:-:S07]  /*38a0*/  MOV R4, 0x38c0 ;  /* 0x000038c000047802 */ /* 0x000fce0000000f00 */
[----:B------:R-:W-:Y:S05]  /*38b0*/  CALL.REL.NOINC `($__internal_9_$__cuda_sm3x_div_rn_noftz_f32_slowpath) ;  /* 0x0000001800847944 */ /* 0x000fea0003c00000 */
[----:B------:R-:W-:-:S07]  /*38c0*/  MOV R56, R2 ;  /* 0x0000000200387202 */ /* 0x000fce0000000f00 */
.L_x_154:
[----:B------:R-:W-:Y:S01]  /*38d0*/  FMUL R29, R38, R29 ;  /* 0x0000001d261d7220 */ /* 0x000fe20000400000 */
[-C--:B------:R-:W-:Y:S01]  /*38e0*/  FMUL R40, R40, R37.reuse ;  /* 0x0000002528287220 */ /* 0x080fe20000400000 */
[----:B------:R-:W0:Y:S01]  /*38f0*/  MUFU.RCP R42, R3 ;  /* 0x00000003002a7308 */ /* 0x000e220000001000 */
[----:B------:R-:W-:Y:S01]  /*3900*/  FMUL R34, R34, R37 ;  /* 0x0000002522227220 */ /* 0x000fe20000400000 */
[----:B------:R-:W-:Y:S01]  /*3910*/  FMUL R23, R32, R33 ;  /* 0x0000002120177220 */ /* 0x000fe20000400000 */
[----:B------:R-:W-:-:S04]  /*3920*/  FFMA R29, R36, R40, -R29 ;  /* 0x00000028241d7223 */ /* 0x000fc8000000081d */
[----:B------:R-:W-:Y:S01]  /*3930*/  FFMA R2, R38, R39, R29 ;  /* 0x0000002726027223 */ /* 0x000fe2000000001d */
[----:B------:R-:W1:Y:S03]  /*3940*/  F2F.F64.F32 R56, R56 ;  /* 0x0000003800387310 */ /* 0x000e660000201800 */
[----:B------:R-:W-:-:S04]  /*3950*/  FFMA R29, -R41, R34, R2 ;  /* 0x00000022291d7223 */ /* 0x000fc80000000102 */
[----:B------:R-:W-:Y:S01]  /*3960*/  FFMA R2, R36, -R35, R29 ;  /* 0x8000002324027223 */ /* 0x000fe2000000001d */
[----:B0-----:R-:W-:-:S03]  /*3970*/  FFMA R29, -R3, R42, 1 ;  /* 0x3f800000031d7423 */ /* 0x001fc6000000012a */
[----:B------:R-:W-:Y:S01]  /*3980*/  FFMA R4, R41, R23, R2 ;  /* 0x0000001729047223 */ /* 0x000fe20000000002 */
[----:B------:R-:W-:-:S03]  /*3990*/  FFMA R2, R42, R29, R42 ;  /* 0x0000001d2a027223 */ /* 0x000fc6000000002a */
[----:B------:R-:W0:Y:S01]  /*39a0*/  FCHK P0, R4, R3 ;  /* 0x0000000304007302 */ /* 0x000e220000000000 */
[----:B------:R-:W-:-:S04]  /*39b0*/  FFMA R29, R2, R4, RZ ;  /* 0x00000004021d7223 */ /* 0x000fc800000000ff */
[----:B------:R-:W-:-:S04]  /*39c0*/  FFMA R40, -R3, R29, R4 ;  /* 0x0000001d03287223 */ /* 0x000fc80000000104 */
[----:B------:R-:W-:Y:S01]  /*39d0*/  FFMA R2, R2, R40, R29 ;  /* 0x0000002802027223 */ /* 0x000fe2000000001d */
[----:B01----:R-:W-:Y:S06]  /*39e0*/  @!P0 BRA `(.L_x_155) ;  /* 0x00000000000c8947 */ /* 0x003fec0003800000 */
[----:B------:R-:W-:Y:S02]  /*39f0*/  MOV R2, R4 ;  /* 0x0000000400027202 */ /* 0x000fe40000000f00 */
[----:B------:R-:W-:-:S07]  /*3a00*/  MOV R4, 0x3a20 ;  /* 0x00003a2000047802 */ /* 0x000fce0000000f00 */
[----:B------:R-:W-:Y:S05]  /*3a10*/  CALL.REL.NOINC `($__internal_9_$__cuda_sm3x_div_rn_noftz_f32_slowpath) ;  /* 0x00000018002c7944 */ /* 0x000fea0003c00000 */
.L_x_155:
[----:B------:R-:W-:Y:S01]  /*3a20*/  FMUL R29, R36, R34 ;  /* 0x00000022241d7220 */ /* 0x000fe20000400000 */
[----:B------:R-:W0:Y:S01]  /*3a30*/  MUFU.RCP R4, R3 ;  /* 0x0000000300047308 */ /* 0x000e220000001000 */
[----:B------:R-:W-:Y:S02]  /*3a40*/  FMUL R32, R32, R37 ;  /* 0x0000002520207220 */ /* 0x000fe40000400000 */
[----:B------:R-:W-:-:S04]  /*3a50*/  FFMA R30, R38, R30, -R29 ;  /* 0x0000001e261e7223 */ /* 0x000fc8000000081d */
[----:B------:R-:W-:-:S04]  /*3a60*/  FFMA R35, R38, -R35, R30 ;  /* 0x8000002326237223 */ /* 0x000fc8000000001e */
[----:B------:R-:W-:Y:S01]  /*3a70*/  FFMA R36, R36, R23, R35 ;  /* 0x0000001724247223 */ /* 0x000fe20000000023 */
[----:B------:R-:W-:-:S03]  /*3a80*/  FMUL R23, R33, R33 ;  /* 0x0000002121177220 */ /* 0x000fc60000400000 */
[----:B------:R-:W-:Y:S01]  /*3a90*/  FFMA R36, R41, R32, R36 ;  /* 0x0000002029247223 */ /* 0x000fe20000000024 */
[----:B0-----:R-:W-:Y:S01]  /*3aa0*/  FFMA R29, -R3, R4, 1 ;  /* 0x3f800000031d7423 */ /* 0x001fe20000000104 */
[----:B------:R0:W1:Y:S02]  /*3ab0*/  F2F.F64.F32 R32, R2 ;  /* 0x0000000200207310 */ /* 0x0000640000201800 */
[----:B------:R-:W-:-:S06]  /*3ac0*/  FFMA R36, -R41, R23, R36 ;  /* 0x0000001729247223 */ /* 0x000fcc0000000124 */
[----:B------:R-:W2:Y:S01]  /*3ad0*/  FCHK P0, R36, R3 ;  /* 0x0000000324007302 */ /* 0x000ea20000000000 */
[----:B0-----:R-:W-:-:S04]  /*3ae0*/  FFMA R2, R4, R29, R4 ;  /* 0x0000001d04027223 */ /* 0x001fc80000000004 */
[----:B------:R-:W-:-:S04]  /*3af0*/  FFMA R23, R2, R36, RZ ;  /* 0x0000002402177223 */ /* 0x000fc800000000ff */
[----:B------:R-:W-:-:S04]  /*3b00*/  FFMA R4, -R3, R23, R36 ;  /* 0x0000001703047223 */ /* 0x000fc80000000124 */
[----:B------:R-:W-:Y:S01]  /*3b10*/  FFMA R38, R2, R4, R23 ;  /* 0x0000000402267223 */ /* 0x000fe20000000017 */
[----:B-12---:R-:W-:Y:S06]  /*3b20*/  @!P0 BRA `(.L_x_156) ;  /* 0x0000000000108947 */ /* 0x006fec0003800000 */
[----:B------:R-:W-:Y:S02]  /*3b30*/  MOV R2, R36 ;  /* 0x0000002400027202 */ /* 0x000fe40000000f00 */
[----:B------:R-:W-:-:S07]  /*3b40*/  MOV R4, 0x3b60 ;  /* 0x00003b6000047802 */ /* 0x000fce0000000f00 */
[----:B------:R-:W-:Y:S05]  /*3b50*/  CALL.REL.NOINC `($__internal_9_$__cuda_sm3x_div_rn_noftz_f32_slowpath) ;  /* 0x0000001400dc7944 */ /* 0x000fea0003c00000 */
[----:B------:R-:W-:-:S07]  /*3b60*/  MOV R38, R2 ;  /* 0x0000000200267202 */ /* 0x000fce0000000f00 */
.L_x_156:
[----:B------:R-:W-:Y:S05]  /*3b70*/  @!P2 BRA `(.L_x_157) ;  /* 0x0000000c0004a947 */ /* 0x000fea0003800000 */
[----:B------:R-:W0:Y:S01]  /*3b80*/  F2F.F64.F32 R52, R52 ;  /* 0x0000003400347310 */ /* 0x000e220000201800 */
[----:B------:R-:W-:-:S07]  /*3b90*/  HFMA2 R30, -RZ, RZ, 0, 0 ;  /* 0x00000000ff1e7431 */ /* 0x000fce00000001ff */
[----:B------:R-:W1:Y:S02]  /*3ba0*/  F2F.F64.F32 R38, R38 ;  /* 0x0000002600267310 */ /* 0x000e640000201800 */
.L_x_169:
[----:B--2---:R-:W2:Y:S01]  /*3bb0*/  LDCU UR8, c[0x0][0x3a0] ;  /* 0x00007400ff0877ac */ /* 0x004ea20008000800 */
[----:B------:R-:W-:-:S04]  /*3bc0*/  IADD3 R49, PT, PT, R26, R30, RZ ;  /* 0x0000001e1a317210 */ /* 0x000fc80007ffe0ff */
[----:B--2---:R-:W-:-:S13]  /*3bd0*/  ISETP.GE.AND P0, PT, R49, UR8, PT ;  /* 0x0000000831007c0c */ /* 0x004fda000bf06270 */
[----:B-1-3-5:R-:W-:Y:S05]  /*3be0*/  @P0 BRA `(.L_x_157) ;  /* 0x0000000800e80947 */ /* 0x02afea0003800000 */
[----:B------:R-:W2:Y:S02]  /*3bf0*/  LDC.64 R2, c[0x0][0x390] ;  /* 0x0000e400ff027b82 */ /* 0x000ea40000000a00 */
[----:B--2---:R-:W-:-:S05]  /*3c00*/  IMAD.WIDE R2, R49, 0x4, R2 ;  /* 0x0000000431027825 */ /* 0x004fca00078e0202 */
[----:B------:R-:W2:Y:S01]  /*3c10*/  LDG.E R23, desc[UR6][R2.64] ;  /* 0x0000000602177981 */ /* 0x000ea2000c1e1900 */
[----:B------:R-:W-:Y:S01]  /*3c20*/  BSSY.RECONVERGENT B3, `(.L_x_158) ;  /* 0x00000b3000037945 */ /* 0x000fe20003800200 */
[----:B--2---:R-:W-:-:S13]  /*3c30*/  FSETP.NEU.AND P0, PT, R23, RZ, PT ;  /* 0x000000ff1700720b */ /* 0x004fda0003f0d000 */
[----:B------:R-:W-:Y:S05]  /*3c40*/  @!P0 BRA `(.L_x_159) ;  /* 0x0000000800c08947 */ /* 0x000fea0003800000 */
[----:B------:R-:W2:Y:S08]  /*3c50*/  LDC.64 R2, c[0x0][0x380] ;  /* 0x0000e000ff027b82 */ /* 0x000eb00000000a00 */
[----:B------:R-:W3:Y:S01]  /*3c60*/  LDC.64 R36, c[0x0][0x388] ;  /* 0x0000e200ff247b82 */ /* 0x000ee20000000a00 */
[----:B--2---:R-:W-:-:S06]  /*3c70*/  IMAD.WIDE R2, R49, 0x4, R2 ;  /* 0x0000000431027825 */ /* 0x004fcc00078e0202 */
[----:B------:R-:W2:Y:S01]  /*3c80*/  LDG.E R3, desc[UR6][R2.64] ;  /* 0x0000000602037981 */ /* 0x000ea2000c1e1900 */
[C---:B------:R-:W-:Y:S01]  /*3c90*/  ISETP.GT.AND P0, PT, R49.reuse, R25, PT ;  /* 0x000000193100720c */ /* 0x040fe20003f04270 */
[----:B---3--:R-:W-:-:S03]  /*3ca0*/  IMAD.WIDE R36, R49, 0x4, R36 ;  /* 0x0000000431247825 */ /* 0x008fc600078e0224 */
[----:B------:R-:W-:Y:S02]  /*3cb0*/  ISETP.LT.OR P0, PT, R49, R24, P0 ;  /* 0x000000183100720c */ /* 0x000fe40000701670 */
[----:B------:R3:W5:Y:S01]  /*3cc0*/  LDG.E R29, desc[UR6][R36.64] ;  /* 0x00000006241d7981 */ /* 0x000762000c1e1900 */
[----:B------:R-:W-:Y:S01]  /*3cd0*/  BSSY.RELIABLE B4, `(.L_x_160) ;  /* 0x000002a000047945 */ /* 0x000fe20003800100 */
[----:B--2---:R-:W2:Y:S02]  /*3ce0*/  F2F.F64.F32 R34, R3 ;  /* 0x0000000300227310 */ /* 0x004ea40000201800 */
[-C--:B--2---:R-:W-:Y:S02]  /*3cf0*/  DMUL R40, R46, R34.reuse ;  /* 0x000000222e287228 */ /* 0x084fe40000000000 */
[----:B------:R-:W-:-:S06]  /*3d00*/  DMUL R42, R56, R34 ;  /* 0x00000022382a7228 */ /* 0x000fcc0000000000 */
[C---:B------:R-:W-:Y:S02]  /*3d10*/  DMUL R40, R34.reuse, R40 ;  /* 0x0000002822287228 */ /* 0x040fe40000000000 */
[----:B------:R-:W-:-:S06]  /*3d20*/  DMUL R42, R34, R42 ;  /* 0x0000002a222a7228 */ /* 0x000fcc0000000000 */
[-C--:B------:R-:W-:Y:S02]  /*3d30*/  DFMA R40, R44, R34.reuse, R40 ;  /* 0x000000222c28722b */ /* 0x080fe40000000028 */
[----:B------:R-:W-:-:S06]  /*3d40*/  DFMA R42, R32, R34, R42 ;  /* 0x00000022202a722b */ /* 0x000fcc000000002a */
[----:B0-----:R-:W-:Y:S02]  /*3d50*/  DADD R40, R52, R40 ;  /* 0x0000000034287229 */ /* 0x001fe40000000028 */
[----:B-1----:R-:W-:-:S04]  /*3d60*/  DADD R42, R38, R42 ;  /* 0x00000000262a7229 */ /* 0x002fc8000000002a */
[----:B------:R0:W1:Y:S08]  /*3d70*/  F2F.F32.F64 R34, R40 ;  /* 0x0000002800227310 */ /* 0x0000700000301000 */
[----:B---3--:R0:W2:Y:S01]  /*3d80*/  F2F.F32.F64 R36, R42 ;  /* 0x0000002a00247310 */ /* 0x0080a20000301000 */
[----:B------:R-:W-:Y:S05]  /*3d90*/  @P0 BRA `(.L_x_161) ;  /* 0x0000000000740947 */ /* 0x000fea0003800000 */
[----:B------:R-:W3:Y:S01]  /*3da0*/  MUFU.RCP R2, R5 ;  /* 0x0000000500027308 */ /* 0x000ee20000001000 */
[----:B0-----:R-:W-:Y:S01]  /*3db0*/  FADD R40, -R0, R3 ;  /* 0x0000000300287221 */ /* 0x001fe20000000100 */
[----:B------:R-:W-:Y:S06]  /*3dc0*/  BSSY.RECONVERGENT B5, `(.L_x_162) ;  /* 0x000000c000057945 */ /* 0x000fec0003800200 */
[----:B------:R-:W0:Y:S01]  /*3dd0*/  FCHK P0, R40, R5 ;  /* 0x0000000528007302 */ /* 0x000e220000000000 */
[----:B---3--:R-:W-:-:S04]  /*3de0*/  FFMA R35, -R5, R2, 1 ;  /* 0x3f80000005237423 */ /* 0x008fc80000000102 */
[----:B------:R-:W-:-:S04]  /*3df0*/  FFMA R2, R2, R35, R2 ;  /* 0x0000002302027223 */ /* 0x000fc80000000002 */
[----:B------:R-:W-:-:S04]  /*3e00*/  FFMA R3, R2, R40, RZ ;  /* 0x0000002802037223 */ /* 0x000fc800000000ff */
[----:B------:R-:W-:-:S04]  /*3e10*/  FFMA R4, -R5, R3, R40 ;  /* 0x0000000305047223 */ /* 0x000fc80000000128 */
[----:B------:R-:W-:Y:S01]  /*3e20*/  FFMA R2, R2, R4, R3 ;  /* 0x0000000402027223 */ /* 0x000fe20000000003 */
[----:B0-----:R-:W-:Y:S06]  /*3e30*/  @!P0 BRA `(.L_x_163) ;  /* 0x0000000000108947 */ /* 0x001fec0003800000 */
[----:B------:R-:W-:Y:S02]  /*3e40*/  MOV R2, R40 ;  /* 0x0000002800027202 */ /* 0x000fe40000000f00 */
[----:B------:R-:W-:Y:S02]  /*3e50*/  MOV R3, R5 ;  /* 0x0000000500037202 */ /* 0x000fe40000000f00 */
[----:B------:R-:W-:-:S07]  /*3e60*/  MOV R4, 0x3e80 ;  /* 0x00003e8000047802 */ /* 0x000fce0000000f00 */
[----:B-12--5:R-:W-:Y:S05]  /*3e70*/  CALL.REL.NOINC `($__internal_9_$__cuda_sm3x_div_rn_noftz_f32_slowpath) ;  /* 0x0000001400147944 */ /* 0x026fea0003c00000 */
.L_x_163:
[----:B------:R-:W-:Y:S05]  /*3e80*/  BSYNC.RECONVERGENT B5 ;  /* 0x0000000000057941 */ /* 0x000fea0003800200 */
.L_x_162:
[----:B------:R-:W0:Y:S02]  /*3e90*/  LDCU UR8, c[0x0][0x3b0] ;  /* 0x00007600ff0877ac */ /* 0x000e240008000800 */
[----:B0-----:R-:W-:-:S05]  /*3ea0*/  I2FP.F32.S32 R3, UR8 ;  /* 0x0000000800037c45 */ /* 0x001fca0008201400 */
[----:B------:R-:W-:-:S06]  /*3eb0*/  FMUL R2, R3, R2 ;  /* 0x0000000203027220 */ /* 0x000fcc0000400000 */
[----:B------:R-:W0:Y:S02]  /*3ec0*/  F2I.S64 R2, R2 ;  /* 0x0000000200027311 */ /* 0x000e240000201900 */
[----:B0-----:R-:W-:-:S04]  /*3ed0*/  ISETP.GE.AND P0, PT, R2, UR8, PT ;  /* 0x0000000802007c0c */ /* 0x001fc8000bf06270 */
[----:B------:R-:W-:-:S13]  /*3ee0*/  ISETP.LT.OR P0, PT, R2, RZ, P0 ;  /* 0x000000ff0200720c */ /* 0x000fda0000701670 */
[----:B------:R-:W-:Y:S05]  /*3ef0*/  @P0 BREAK.RELIABLE B4 ;  /* 0x0000000000040942 */ /* 0x000fea0003800100 */
[----:B------:R-:W-:Y:S05]  /*3f00*/  @P0 BRA `(.L_x_159) ;  /* 0x0000000800100947 */ /* 0x000fea0003800000 */
[----:B------:R-:W-:Y:S01]  /*3f10*/  LEA R4, R2, UR4, 0x2 ;  /* 0x0000000402047c11 */ /* 0x000fe2000f8e10ff */
[----:B-1----:R-:W-:Y:S05]  /*3f20*/  F2F.F64.F32 R34, R34 ;  /* 0x0000002200227310 */ /* 0x002fea0000201800 */
[----:B------:R-:W0:Y:S03]  /*3f30*/  LDS R4, [R4] ;  /* 0x0000000004047984 */ /* 0x000e260000000800 */
[----:B0-----:R-:W0:Y:S02]  /*3f40*/  F2F.F64.F32 R2, R4 ;  /* 0x0000000400027310 */ /* 0x001e240000201800 */
[----:B0-----:R-:W-:-:S06]  /*3f50*/  DFMA R2, R54, R2, R34 ;  /* 0x000000023602722b */ /* 0x001fcc0000000022 */
[----:B------:R3:W4:Y:S05]  /*3f60*/  F2F.F32.F64 R34, R2 ;  /* 0x0000000200227310 */ /* 0x00072a0000301000 */
.L_x_161:
[----:B------:R-:W-:Y:S05]  /*3f70*/  BSYNC.RELIABLE B4 ;  /* 0x0000000000047941 */ /* 0x000fea0003800100 */
.L_x_160:
[----:B0-----:R-:W0:Y:S01]  /*3f80*/  F2F.F64.F32 R40, R23 ;  /* 0x0000001700287310 */ /* 0x001e220000201800 */
[----:B---3--:R-:W-:Y:S01]  /*3f90*/  MOV R2, 0x1 ;  /* 0x0000000100027802 */ /* 0x008fe20000000f00 */
[----:B------:R-:W-:Y:S01]  /*3fa0*/  UMOV UR8, 0x54442d18 ;  /* 0x54442d1800087882 */ /* 0x000fe20000000000 */
[----:B------:R-:W-:Y:S01]  /*3fb0*/  UMOV UR9, 0x401921fb ;  /* 0x401921fb00097882 */ /* 0x000fe20000000000 */
[----:B------:R-:W-:Y:S04]  /*3fc0*/  BSSY.RECONVERGENT B0, `(.L_x_164) ;  /* 0x0000015000007945 */ /* 0x000fe80003800200 */
[----:B0-----:R-:W0:Y:S02]  /*3fd0*/  MUFU.RCP64H R3, R41 ;  /* 0x0000002900037308 */ /* 0x001e240000001800 */
[----:B0-----:R-:W-:-:S08]  /*3fe0*/  DFMA R42, -R40, R2, 1 ;  /* 0x3ff00000282a742b */ /* 0x001fd00000000102 */
[----:B------:R-:W-:-:S08]  /*3ff0*/  DFMA R42, R42, R42, R42 ;  /* 0x0000002a2a2a722b */ /* 0x000fd0000000002a */
[----:B------:R-:W-:-:S08]  /*4000*/  DFMA R42, R2, R42, R2 ;  /* 0x0000002a022a722b */ /* 0x000fd00000000002 */
[----:B------:R-:W-:-:S08]  /*4010*/  DFMA R2, -R40, R42, 1 ;  /* 0x3ff000002802742b */ /* 0x000fd0000000012a */
[----:B------:R-:W-:-:S08]  /*4020*/  DFMA R2, R42, R2, R42 ;  /* 0x000000022a02722b */ /* 0x000fd0000000002a */
[----:B------:R-:W-:-:S08]  /*4030*/  DMUL R42, R2, UR8 ;  /* 0x00000008022a7c28 */ /* 0x000fd00008000000 */
[----:B------:R-:W-:-:S08]  /*4040*/  DFMA R48, -R40, R42, UR8 ;  /* 0x0000000828307e2b */ /* 0x000fd0000800012a */
[----:B------:R-:W-:-:S10]  /*4050*/  DFMA R2, R2, R48, R42 ;  /* 0x000000300202722b */ /* 0x000fd4000000002a */
[----:B------:R-:W-:-:S05]  /*4060*/  FFMA R4, RZ, R41, R3 ;  /* 0x00000029ff047223 */ /* 0x000fca0000000003 */
[----:B------:R-:W-:Y:S01]  /*4070*/  FSETP.GT.AND P0, PT, |R4|, 1.469367938527859385e-39, PT ;  /* 0x001000000400780b */ /* 0x000fe20003f04200 */
[C---:B-1--45:R-:W-:Y:S01]  /*4080*/  FADD R4, -R29.reuse, R34 ;  /* 0x000000221d047221 */ /* 0x072fe20000000100 */
[----:B--2---:R-:W-:-:S11]  /*4090*/  FADD R29, -R29, R36 ;  /* 0x000000241d1d7221 */ /* 0x004fd60000000100 */
[----:B------:R-:W-:Y:S05]  /*40a0*/  @P0 BRA `(.L_x_165) ;  /* 0x0000000000180947 */ /* 0x000fea0003800000 */
[----:B------:R-:W-:Y:S02]  /*40b0*/  MOV R34, R40 ;  /* 0x0000002800227202 */ /* 0x000fe40000000f00 */
[----:B------:R-:W-:Y:S02]  /*40c0*/  MOV R35, R41 ;  /* 0x0000002900237202 */ /* 0x000fe40000000f00 */
[----:B------:R-:W-:Y:S02]  /*40d0*/  MOV R40, 0x54442d18 ;  /* 0x54442d1800287802 */ /* 0x000fe40000000f00 */
[----:B------:R-:W-:Y:S02]  /*40e0*/  MOV R41, 0x401921fb ;  /* 0x401921fb00297802 */ /* 0x000fe40000000f00 */
[----:B------:R-:W-:-:S07]  /*40f0*/  MOV R58, 0x4110 ;  /* 0x00004110003a7802 */ /* 0x000fce0000000f00 */
[----:B------:R-:W-:Y:S05]  /*4100*/  CALL.REL.NOINC `($__internal_8_$__cuda_sm20_div_rn_f64_full) ;  /* 0x0000000c00007944 */ /* 0x000fea0003c00000 */
.L_x_165:
[----:B------:R-:W-:Y:S05]  /*4110*/  BSYNC.RECONVERGENT B0 ;  /* 0x0000000000007941 */ /* 0x000fea0003800200 */
.L_x_164:
[----:B------:R-:W-:Y:S01]  /*4120*/  ISETP.GT.AND P0, PT, R3, 0xfffff, PT ;  /* 0x000fffff0300780c */ /* 0x000fe20003f04270 */
[----:B------:R-:W-:Y:S01]  /*4130*/  BSSY.RECONVERGENT B0, `(.L_x_166) ;  /* 0x0000052000007945 */ /* 0x000fe20003800200 */
[----:B------:R-:W-:Y:S02]  /*4140*/  MOV R34, R2 ;  /* 0x0000000200227202 */ /* 0x000fe40000000f00 */
[-C--:B------:R-:W-:Y:S02]  /*4150*/  MOV R35, R3.reuse ;  /* 0x0000000300237202 */ /* 0x080fe40000000f00 */
[----:B------:R-:W-:Y:S02]  /*4160*/  MOV R50, R3 ;  /* 0x0000000300327202 */ /* 0x000fe40000000f00 */
[----:B------:R-:W-:-:S05]  /*4170*/  MOV R51, 0xfffffc01 ;  /* 0xfffffc0100337802 */ /* 0x000fca0000000f00 */
[----:B------:R-:W-:Y:S01]  /*4180*/  @!P0 DMUL R34, R34, 1.80143985094819840000e+16 ;  /* 0x4350000022228828 */ /* 0x000fe20000000000 */
[----:B------:R-:W-:-:S09]  /*4190*/  @!P0 MOV R51, 0xfffffbcb ;  /* 0xfffffbcb00338802 */ /* 0x000fd20000000f00 */
[----:B------:R-:W-:Y:S02]  /*41a0*/  @!P0 MOV R50, R35 ;  /* 0x0000002300328202 */ /* 0x000fe40000000f00 */
[----:B------:R-:W-:Y:S02]  /*41b0*/  @!P0 MOV R2, R34 ;  /* 0x0000002200028202 */ /* 0x000fe40000000f00 */
[----:B------:R-:W-:-:S04]  /*41c0*/  IADD3 R3, PT, PT, R50, -0x1, RZ ;  /* 0xffffffff32037810 */ /* 0x000fc80007ffe0ff */
[----:B------:R-:W-:-:S13]  /*41d0*/  ISETP.GT.U32.AND P1, PT, R3, 0x7feffffe, PT ;  /* 0x7feffffe0300780c */ /* 0x000fda0003f24070 */
[----:B------:R-:W-:Y:S05]  /*41e0*/  @P1 BRA `(.L_x_167) ;  /* 0x0000000400001947 */ /* 0x000fea0003800000 */
[----:B------:R-:W-:Y:S01]  /*41f0*/  LOP3.LUT R3, R50, 0xfffff, RZ, 0xc0, !PT ;  /* 0x000fffff32037812 */ /* 0x000fe200078ec0ff */
[----:B------:R-:W-:Y:S01]  /*4200*/  UMOV UR8, 0x3ae80f1e ;  /* 0x3ae80f1e00087882 */ /* 0x000fe20000000000 */
[----:B------:R-:W-:Y:S01]  /*4210*/  MOV R34, RZ ;  /* 0x000000ff00227202 */ /* 0x000fe20000000f00 */
[----:B------:R-:W-:Y:S01]  /*4220*/  UMOV UR9, 0x3eb1380b ;  /* 0x3eb1380b00097882 */ /* 0x000fe20000000000 */
[----:B------:R-:W-:Y:S01]  /*4230*/  LOP3.LUT R3, R3, 0x3ff00000, RZ, 0xfc, !PT ;  /* 0x3ff0000003037812 */ /* 0x000fe200078efcff */
[----:B------:R-:W-:Y:S01]  /*4240*/  UMOV UR10, 0x80000000 ;  /* 0x80000000000a7882 */ /* 0x000fe20000000000 */
[----:B------:R-:W-:Y:S01]  /*4250*/  MOV R48, 0x8b7a8b04 ;  /* 0x8b7a8b0400307802 */ /* 0x000fe20000000f00 */
[----:B------:R-:W-:Y:S01]  /*4260*/  UMOV UR11, 0x43300000 ;  /* 0x43300000000b7882 */ /* 0x000fe20000000000 */
[----:B------:R-:W-:Y:S02]  /*4270*/  ISETP.GE.U32.AND P0, PT, R3, 0x3ff6a09f, PT ;  /* 0x3ff6a09f0300780c */ /* 0x000fe40003f06070 */
[----:B------:R-:W-:-:S02]  /*4280*/  MOV R49, 0x3ed0ee25 ;  /* 0x3ed0ee2500317802 */ /* 0x000fc40000000f00 */
[----:B------:R-:W-:Y:S02]  /*4290*/  LEA.HI R58, R50, R51, RZ, 0xc ;  /* 0x00000033323a7211 */ /* 0x000fe400078f60ff */
[----:B------:R-:W-:-:S07]  /*42a0*/  MOV R59, 0x43300000 ;  /* 0x43300000003b7802 */ /* 0x000fce0000000f00 */
[----:B------:R-:W-:Y:S02]  /*42b0*/  @P0 IADD3 R35, PT, PT, R3, -0x100000, RZ ;  /* 0xfff0000003230810 */ /* 0x000fe40007ffe0ff */
[----:B------:R-:W-:Y:S02]  /*42c0*/  @P0 IADD3 R58, PT, PT, R58, 0x1, RZ ;  /* 0x000000013a3a0810 */ /* 0x000fe40007ffe0ff */
[----:B------:R-:W-:Y:S02]  /*42d0*/  @P0 MOV R3, R35 ;  /* 0x0000002300030202 */ /* 0x000fe40000000f00 */
[----:B------:R-:W-:-:S04]  /*42e0*/  LOP3.LUT R58, R58, 0x80000000, RZ, 0x3c, !PT ;  /* 0x800000003a3a7812 */ /* 0x000fc800078e3cff */
[C---:B------:R-:W-:Y:S02]  /*42f0*/  DADD R42, R2.reuse, 1 ;  /* 0x3ff00000022a7429 */ /* 0x040fe40000000000 */
[----:B------:R-:W-:-:S04]  /*4300*/  DADD R2, R2, -1 ;  /* 0xbff0000002027429 */ /* 0x000fc80000000000 */
[----:B------:R-:W0:Y:S02]  /*4310*/  MUFU.RCP64H R35, R43 ;  /* 0x0000002b00237308 */ /* 0x000e240000001800 */
[----:B0-----:R-:W-:-:S08]  /*4320*/  DFMA R36, -R42, R34, 1 ;  /* 0x3ff000002a24742b */ /* 0x001fd00000000122 */
[----:B------:R-:W-:-:S08]  /*4330*/  DFMA R36, R36, R36, R36 ;  /* 0x000000242424722b */ /* 0x000fd00000000024 */
[----:B------:R-:W-:-:S08]  /*4340*/  DFMA R34, R34, R36, R34 ;  /* 0x000000242222722b */ /* 0x000fd00000000022 */
[----:B------:R-:W-:-:S08]  /*4350*/  DMUL R36, R2, R34 ;  /* 0x0000002202247228 */ /* 0x000fd00000000000 */
[----:B------:R-:W-:-:S08]  /*4360*/  DFMA R36, R2, R34, R36 ;  /* 0x000000220224722b */ /* 0x000fd00000000024 */
[----:B------:R-:W-:Y:S02]  /*4370*/  DMUL R40, R36, R36 ;  /* 0x0000002424287228 */ /* 0x000fe40000000000 */
[----:B------:R-:W-:-:S06]  /*4380*/  DADD R50, R2, -R36 ;  /* 0x0000000002327229 */ /* 0x000fcc0000000824 */
[----:B------:R-:W-:Y:S01]  /*4390*/  DFMA R42, R40, UR8, R48 ;  /* 0x00000008282a7c2b */ /* 0x000fe20008000030 */
[----:B------:R-:W-:Y:S01]  /*43a0*/  UMOV UR8, 0x9f02676f ;  /* 0x9f02676f00087882 */ /* 0x000fe20000000000 */
[----:B------:R-:W-:Y:S01]  /*43b0*/  UMOV UR9, 0x3ef3b266 ;  /* 0x3ef3b26600097882 */ /* 0x000fe20000000000 */
[----:B------:R-:W-:-:S05]  /*43c0*/  DADD R50, R50, R50 ;  /* 0x0000000032327229 */ /* 0x000fca0000000032 */
[----:B------:R-:W-:Y:S01]  /*43d0*/  DFMA R42, R40, R42, UR8 ;  /* 0x00000008282a7e2b */ /* 0x000fe2000800002a */
[----:B------:R-:W-:Y:S01]  /*43e0*/  UMOV UR8, 0xa9ab0956 ;  /* 0xa9ab095600087882 */ /* 0x000fe20000000000 */
[----:B------:R-:W-:Y:S01]  /*43f0*/  UMOV UR9, 0x3f1745cb ;  /* 0x3f1745cb00097882 */ /* 0x000fe20000000000 */
[----:B------:R-:W-:-:S05]  /*4400*/  DFMA R50, R2, -R36, R50 ;  /* 0x800000240232722b */ /* 0x000fca0000000032 */
[----:B------:R-:W-:Y:S01]  /*4410*/  DFMA R42, R40, R42, UR8 ;  /* 0x00000008282a7e2b */ /* 0x000fe2000800002a */
[----:B------:R-:W-:Y:S01]  /*4420*/  UMOV UR8, 0x2d1b5154 ;  /* 0x2d1b515400087882 */ /* 0x000fe20000000000 */
[----:B------:R-:W-:Y:S01]  /*4430*/  UMOV UR9, 0x3f3c71c7 ;  /* 0x3f3c71c700097882 */ /* 0x000fe20000000000 */
[----:B------:R-:W-:-:S05]  /*4440*/  DMUL R50, R34, R50 ;  /* 0x0000003222327228 */ /* 0x000fca0000000000 */
[----:B------:R-:W-:Y:S01]  /*4450*/  DFMA R42, R40, R42, UR8 ;  /* 0x00000008282a7e2b */ /* 0x000fe2000800002a */
[----:B------:R-:W-:Y:S01]  /*4460*/  UMOV UR8, 0x923be72d ;  /* 0x923be72d00087882 */ /* 0x000fe20000000000 */
[----:B------:R-:W-:-:S06]  /*4470*/  UMOV UR9, 0x3f624924 ;  /* 0x3f62492400097882 */ /* 0x000fcc0000000000 */
[----:B------:R-:W-:Y:S01]  /*4480*/  DFMA R48, R40, R42, UR8 ;  /* 0x0000000828307e2b */ /* 0x000fe2000800002a */
[----:B------:R-:W-:Y:S01]  /*4490*/  UMOV UR8, 0x9999a3c4 ;  /* 0x9999a3c400087882 */ /* 0x000fe20000000000 */
[----:B------:R-:W-:Y:S01]  /*44a0*/  UMOV UR9, 0x3f899999 ;  /* 0x3f89999900097882 */ /* 0x000fe20000000000 */
[----:B------:R-:W-:Y:S01]  /*44b0*/  DADD R42, R58, -UR10 ;  /* 0x8000000a3a2a7e29 */ /* 0x000fe20008000000 */
[----:B------:R-:W-:Y:S01]  /*44c0*/  UMOV UR10, 0xfefa39ef ;  /* 0xfefa39ef000a7882 */ /* 0x000fe20000000000 */
[----:B------:R-:W-:-:S03]  /*44d0*/  UMOV UR11, 0x3fe62e42 ;  /* 0x3fe62e42000b7882 */ /* 0x000fc60000000000 */
[----:B------:R-:W-:Y:S01]  /*44e0*/  DFMA R48, R40, R48, UR8 ;  /* 0x0000000828307e2b */ /* 0x000fe20008000030 */
[----:B------:R-:W-:Y:S01]  /*44f0*/  UMOV UR8, 0x55555554 ;  /* 0x5555555400087882 */ /* 0x000fe20000000000 */
[----:B------:R-:W-:Y:S01]  /*4500*/  UMOV UR9, 0x3fb55555 ;  /* 0x3fb5555500097882 */ /* 0x000fe20000000000 */
[----:B------:R-:W-:-:S05]  /*4510*/  DFMA R2, R42, UR10, R36 ;  /* 0x0000000a2a027c2b */ /* 0x000fca0008000024 */
[----:B------:R-:W-:Y:S01]  /*4520*/  DFMA R48, R40, R48, UR8 ;  /* 0x0000000828307e2b */ /* 0x000fe20008000030 */
[----:B------:R-:W-:Y:S01]  /*4530*/  UMOV UR8, 0xfefa39ef ;  /* 0xfefa39ef00087882 */ /* 0x000fe20000000000 */
[----:B------:R-:W-:Y:S02]  /*4540*/  UMOV UR9, 0x3fe62e42 ;  /* 0x3fe62e4200097882 */ /* 0x000fe40000000000 */
[----:B------:R-:W-:Y:S01]  /*4550*/  DFMA R58, R42, -UR8, R2 ;  /* 0x800000082a3a7c2b */ /* 0x000fe20008000002 */
[----:B------:R-:W-:Y:S01]  /*4560*/  UMOV UR8, 0x3b39803f ;  /* 0x3b39803f00087882 */ /* 0x000fe20000000000 */
[----:B------:R-:W-:Y:S02]  /*4570*/  UMOV UR9, 0x3c7abc9e ;  /* 0x3c7abc9e00097882 */ /* 0x000fe40000000000 */
[----:B------:R-:W-:-:S04]  /*4580*/  DMUL R48, R40, R48 ;  /* 0x0000003028307228 */ /* 0x000fc80000000000 */
[----:B------:R-:W-:-:S04]  /*4590*/  DADD R58, -R36, R58 ;  /* 0x00000000243a7229 */ /* 0x000fc8000000013a */
[----:B------:R-:W-:-:S08]  /*45a0*/  DFMA R48, R36, R48, R50 ;  /* 0x000000302430722b */ /* 0x000fd00000000032 */
[----:B------:R-:W-:-:S08]  /*45b0*/  DADD R48, R48, -R58 ;  /* 0x0000000030307229 */ /* 0x000fd0000000083a */
[----:B------:R-:W-:-:S08]  /*45c0*/  DFMA R48, R42, UR8, R48 ;  /* 0x000000082a307c2b */ /* 0x000fd00008000030 */
[----:B------:R-:W-:Y:S01]  /*45d0*/  DADD R2, R2, R48 ;  /* 0x0000000002027229 */ /* 0x000fe20000000030 */
[----:B------:R-:W-:Y:S10]  /*45e0*/  BRA `(.L_x_168) ;  /* 0x0000000000187947 */ /* 0x000ff40003800000 */
.L_x_167:
[----:B------:R-:W-:Y:S02]  /*45f0*/  MOV R2, 0x0 ;  /* 0x0000000000027802 */ /* 0x000fe40000000f00 */
[----:B------:R-:W-:Y:S02]  /*4600*/  MOV R3, 0x7ff00000 ;  /* 0x7ff0000000037802 */ /* 0x000fe40000000f00 */
[----:B------:R-:W-:-:S04]  /*4610*/  LOP3.LUT P0, RZ, R35, 0x7fffffff, RZ, 0xc0, !PT ;  /* 0x7fffffff23ff7812 */ /* 0x000fc8000780c0ff */
[----:B------:R-:W-:-:S10]  /*4620*/  DFMA R2, R34, R2, +INF ;  /* 0x7ff000002202742b */ /* 0x000fd40000000002 */
[----:B------:R-:W-:Y:S02]  /*4630*/  FSEL R2, R2, RZ, P0 ;  /* 0x000000ff02027208 */ /* 0x000fe40000000000 */
[----:B------:R-:W-:-:S07]  /*4640*/  FSEL R3, R3, -QNAN , P0 ;  /* 0xfff0000003037808 */ /* 0x000fce0000000000 */
.L_x_168:
[----:B------:R-:W-:Y:S05]  /*4650*/  BSYNC.RECONVERGENT B0 ;  /* 0x0000000000007941 */ /* 0x000fea0003800200 */
.L_x_166:
[----:B------:R-:W0:Y:S01]  /*4660*/  LDS R34, [R22] ;  /* 0x0000000016227984 */ /* 0x000e220000000800 */
[----:B------:R-:W-:Y:S01]  /*4670*/  DMUL R2, R2, -0.5 ;  /* 0xbfe0000002027828 */ /* 0x000fe20000000000 */
[----:B------:R-:W-:-:S04]  /*4680*/  FMUL R35, R4, 0.5 ;  /* 0x3f00000004237820 */ /* 0x000fc80000400000 */
[----:B------:R-:W-:Y:S01]  /*4690*/  FMUL R35, R4, R35 ;  /* 0x0000002304237220 */ /* 0x000fe20000400000 */
[----:B------:R-:W-:-:S04]  /*46a0*/  FMUL R4, R29, 0.5 ;  /* 0x3f0000001d047820 */ /* 0x000fc80000400000 */
[----:B------:R-:W1:Y:S01]  /*46b0*/  F2F.F32.F64 R2, R2 ;  /* 0x0000000200027310 */ /* 0x000e620000301000 */
[----:B------:R-:W-:Y:S01]  /*46c0*/  FMUL R4, R29, R4 ;  /* 0x000000041d047220 */ /* 0x000fe20000400000 */
[----:B-1----:R-:W-:-:S03]  /*46d0*/  FFMA R35, -R23, R35, R2 ;  /* 0x0000002317237223 */ /* 0x002fc60000000102 */
[----:B------:R-:W-:Y:S01]  /*46e0*/  FFMA R4, -R23, R4, R2 ;  /* 0x0000000417047223 */ /* 0x000fe20000000102 */
[----:B0-----:R-:W-:Y:S01]  /*46f0*/  FADD R35, R35, R34 ;  /* 0x0000002223237221 */ /* 0x001fe20000000000 */
[----:B------:R-:W-:-:S04]  /*4700*/  LEA R34, R31, R22, 0x2 ;  /* 0x000000161f227211 */ /* 0x000fc800078e10ff */
[----:B------:R-:W-:Y:S04]  /*4710*/  STS [R22], R35 ;  /* 0x0000002316007388 */ /* 0x000fe80000000800 */
[----:B------:R-:W0:Y:S02]  /*4720*/  LDS R37, [R34] ;  /* 0x0000000022257984 */ /* 0x000e240000000800 */
[----:B0-----:R-:W-:-:S05]  /*4730*/  FADD R37, R4, R37 ;  /* 0x0000002504257221 */ /* 0x001fca0000000000 */
[----:B------:R3:W-:Y:S02]  /*4740*/  STS [R34], R37 ;  /* 0x0000002522007388 */ /* 0x0007e40000000800 */
.L_x_159:
[----:B------:R-:W-:Y:S05]  /*4750*/  BSYNC.RECONVERGENT B3 ;  /* 0x0000000000037941 */ /* 0x000fea0003800200 */
.L_x_158:
[----:B------:R-:W-:-:S04]  /*4760*/  IADD3 R30, PT, PT, R31, R30, RZ ;  /* 0x0000001e1f1e7210 */ /* 0x000fc80007ffe0ff */
[----:B------:R-:W-:-:S13]  /*4770*/  ISETP.GT.AND P0, PT, R30, R27, PT ;  /* 0x0000001b1e00720c */ /* 0x000fda0003f04270 */
[----:B------:R-:W-:Y:S05]  /*4780*/  @!P0 BRA `(.L_x_169) ;  /* 0xfffffff400088947 */ /* 0x000fea000383ffff */
.L_x_157:
[----:B------:R-:W-:Y:S05]  /*4790*/  WARPSYNC.ALL ;  /* 0x0000000000007948 */ /* 0x000fea0003800000 */
[----:B------:R-:W-:Y:S01]  /*47a0*/  BAR.SYNC.DEFER_BLOCKING 0x0 ;  /* 0x0000000000007b1d */ /* 0x000fe20000010000 */
[----:B-----5:R-:W-:Y:S02]  /*47b0*/  LEA R29, R31, R22, 0x2 ;  /* 0x000000161f1d7211 */ /* 0x020fe400078e10ff */
[----:B------:R-:W-:-:S03]  /*47c0*/  ISETP.GT.U32.AND P0, PT, R28, 0x7f7fffff, PT ;  /* 0x7f7fffff1c00780c */ /* 0x000fc60003f04070 */
[----:B------:R-:W-:Y:S04]  /*47d0*/  LDS R0, [R22+0x40] ;  /* 0x0000400016007984 */ /* 0x000fe80000000800 */
[----:B------:R-:W4:Y:S02]  /*47e0*/  LDS R3, [R22] ;  /* 0x0000000016037984 */ /* 0x000f240000000800 */
[----:B----4-:R-:W-:-:S05]  /*47f0*/  FADD R3, R0, R3 ;  /* 0x0000000300037221 */ /* 0x010fca0000000000 */
[----:B------:R-:W-:Y:S04]  /*4800*/  STS [R22], R3 ;  /* 0x0000000316007388 */ /* 0x000fe80000000800 */
        /* <DEDUP_REMOVED lines=11> */
[----:B------:R4:W-:Y:S04]  /*48c0*/  STS [R22], R27 ;  /* 0x0000001b16007388 */ /* 0x0009e80000000800 */
[----:B------:R-:W-:Y:S04]  /*48d0*/  LDS R0, [R22+0x4] ;  /* 0x0000040016007984 */ /* 0x000fe80000000800 */
[----:B------:R-:W0:Y:S01]  /*48e0*/  LDS R3, [R22] ;  /* 0x0000000016037984 */ /* 0x000e220000000800 */
[----:B----4-:R-:W-:Y:S01]  /*48f0*/  MOV R27, 0x3e055027 ;  /* 0x3e055027001b7802 */ /* 0x010fe20000000f00 */
        /* <DEDUP_REMOVED lines=11> */
[----:B------:R-:W4:Y:S01]  /*49b0*/  LDS R23, [R29] ;  /* 0x000000001d177984 */ /* 0x000f220000000800 */
[----:B0-----:R-:W-:-:S04]  /*49c0*/  IADD3 R2, PT, PT, R28, -0x3f2aaaab, RZ ;  /* 0xc0d555551c027810 */ /* 0x001fc80007ffe0ff */
[----:B------:R-:W-:-:S04]  /*49d0*/  LOP3.LUT R25, R2, 0xff800000, RZ, 0xc0, !PT ;  /* 0xff80000002197812 */ /* 0x000fc800078ec0ff */
[----:B------:R-:W-:-:S05]  /*49e0*/  IADD3 R2, PT, PT, R28, -R25, RZ ;  /* 0x800000191c027210 */ /* 0x000fca0007ffe0ff */
[----:B------:R-:W-:-:S04]  /*49f0*/  FADD R2, R2, -1 ;  /* 0xbf80000002027421 */ /* 0x000fc80000000000 */
[----:B------:R-:W-:-:S04]  /*4a00*/  FFMA R27, R2, -R27, 0.14084610342979431152 ;  /* 0x3e1039f6021b7423 */ /* 0x000fc8000000081b */
[----:B------:R-:W-:-:S04]  /*4a10*/  FFMA R27, R2, R27, -0.12148627638816833496 ;  /* 0xbdf8cdcc021b7423 */ /* 0x000fc8000000001b */
[----:B------:R-:W-:-:S04]  /*4a20*/  FFMA R27, R2, R27, 0.13980610668659210205 ;  /* 0x3e0f2955021b7423 */ /* 0x000fc8000000001b */
[----:B------:R-:W-:-:S04]  /*4a30*/  FFMA R27, R2, R27, -0.16684235632419586182 ;  /* 0xbe2ad8b9021b7423 */ /* 0x000fc8000000001b */
[----:B------:R-:W-:-:S04]  /*4a40*/  FFMA R27, R2, R27, 0.20012299716472625732 ;  /* 0x3e4ced0b021b7423 */ /* 0x000fc8000000001b */
[----:B------:R-:W-:Y:S01]  /*4a50*/  FFMA R27, R2, R27, -0.24999669194221496582 ;  /* 0xbe7fff22021b7423 */ /* 0x000fe2000000001b */
[----:B----4-:R-:W-:-:S03]  /*4a60*/  FADD R4, R4, R23 ;  /* 0x0000001704047221 */ /* 0x010fc60000000000 */
[C---:B------:R-:W-:Y:S02]  /*4a70*/  FFMA R27, R2.reuse, R27, 0.33333182334899902344 ;  /* 0x3eaaaa78021b7423 */ /* 0x040fe4000000001b */
[----:B------:R0:W-:Y:S02]  /*4a80*/  STS [R29], R4 ;  /* 0x000000041d007388 */ /* 0x0001e40000000800 */
[C---:B------:R-:W-:Y:S02]  /*4a90*/  FFMA R27, R2.reuse, R27, -0.5 ;  /* 0xbf000000021b7423 */ /* 0x040fe4000000001b */
[----:B------:R-:W-:Y:S02]  /*4aa0*/  LDS R3, [R29+0x8] ;  /* 0x000008001d037984 */ /* 0x000fe40000000800 */
[C---:B------:R-:W-:Y:S02]  /*4ab0*/  FMUL R27, R2.reuse, R27 ;  /* 0x0000001b021b7220 */ /* 0x040fe40000400000 */
[----:B------:R-:W4:Y:S01]  /*4ac0*/  LDS R24, [R29] ;  /* 0x000000001d187984 */ /* 0x000f220000000800 */
[----:B0-----:R-:W-:Y:S01]  /*4ad0*/  LEA R4, R31, R20, 0x2 ;  /* 0x000000141f047211 */ /* 0x001fe200078e10ff */
[----:B------:R-:W-:-:S03]  /*4ae0*/  FFMA R27, R2, R27, R2 ;  /* 0x0000001b021b7223 */ /* 0x000fc60000000002 */
[----:B------:R-:W-:Y:S01]  /*4af0*/  LEA R31, R31, R4, 0x2 ;  /* 0x000000041f1f7211 */ /* 0x000fe200078e10ff */
[----:B----4-:R-:W-:-:S05]  /*4b00*/  FADD R3, R3, R24 ;  /* 0x0000001803037221 */ /* 0x010fca0000000000 */
[----:B------:R0:W-:Y:S04]  /*4b10*/  STS [R29], R3 ;  /* 0x000000031d007388 */ /* 0x0001e80000000800 */
[----:B------:R-:W-:Y:S04]  /*4b20*/  LDS R0, [R29+0x4] ;  /* 0x000004001d007984 */ /* 0x000fe80000000800 */
[----:B------:R-:W4:Y:S01]  /*4b30*/  LDS R23, [R29] ;  /* 0x000000001d177984 */ /* 0x000f220000000800 */
[----:B0-----:R-:W-:Y:S01]  /*4b40*/  MOV R3, 0x7f800000 ;  /* 0x7f80000000037802 */ /* 0x001fe20000000f00 */
[----:B----4-:R-:W-:-:S05]  /*4b50*/  FADD R0, R0, R23 ;  /* 0x0000001700007221 */ /* 0x010fca0000000000 */
[----:B------:R0:W-:Y:S01]  /*4b60*/  STS [R29], R0 ;  /* 0x000000001d007388 */ /* 0x0001e20000000800 */
[----:B------:R-:W-:Y:S01]  /*4b70*/  BAR.SYNC.DEFER_BLOCKING 0x0 ;  /* 0x0000000000007b1d */ /* 0x000fe20000010000 */
[----:B0-----:R-:W-:-:S05]  /*4b80*/  I2FP.F32.S32 R0, R25 ;  /* 0x0000001900007245 */ /* 0x001fca0000201400 */
[----:B------:R-:W-:-:S04]  /*4b90*/  FFMA R0, R0, 1.1920928955078125e-07, RZ ;  /* 0x3400000000007823 */ /* 0x000fc800000000ff */
[----:B------:R-:W-:Y:S01]  /*4ba0*/  FFMA R0, R0, 0.69314718246459960938, R27 ;  /* 0x3f31721800007823 */ /* 0x000fe2000000001b */
[----:B------:R-:W-:Y:S01]  /*4bb0*/  @P0 FFMA R0, R28, R3, +INF ;  /* 0x7f8000001c000423 */ /* 0x000fe20000000003 */
[----:B------:R-:W0:Y:S04]  /*4bc0*/  LDS R4, [R4] ;  /* 0x0000000004047984 */ /* 0x000e280000000800 */
[----:B------:R-:W4:Y:S01]  /*4bd0*/  LDS R31, [R31] ;  /* 0x000000001f1f7984 */ /* 0x000f220000000800 */
[----:B0-----:R-:W-:Y:S01]  /*4be0*/  FADD R3, R4, R4 ;  /* 0x0000000404037221 */ /* 0x001fe20000000000 */
[----:B----4-:R-:W-:-:S03]  /*4bf0*/  FADD R31, R31, R31 ;  /* 0x0000001f1f1f7221 */ /* 0x010fc60000000000 */
[C---:B------:R-:W-:Y:S01]  /*4c00*/  FFMA R3, R0.reuse, 5, -R3 ;  /* 0x40a0000000037823 */ /* 0x040fe20000000803 */
[----:B------:R-:W-:-:S04]  /*4c10*/  FFMA R0, R0, 4, -R31 ;  /* 0x4080000000007823 */ /* 0x000fc8000000081f */
[----:B------:R-:W-:-:S07]  /*4c20*/  FADD R29, -R3, R0 ;  /* 0x00000000031d7221 */ /* 0x000fce0000000100 */
.L_x_145:
[----:B------:R-:W-:Y:S05]  /*4c30*/  BSYNC.RECONVERGENT B2 ;  /* 0x0000000000027941 */ /* 0x000fea0003800200 */
.L_x_144:
[----:B------:R-:W4:Y:S08]  /*4c40*/  S2UR UR8, SR_CTAID.X ;  /* 0x00000000000879c3 */ /* 0x000f300000002500 */
[----:B------:R-:W5:Y:S08]  /*4c50*/  S2UR UR9, SR_CTAID.Y ;  /* 0x00000000000979c3 */ /* 0x000f700000002600 */
[----:B------:R-:W5:Y:S08]  /*4c60*/  LDC R0, c[0x0][0x3c8] ;  /* 0x0000f200ff007b82 */ /* 0x000f700000000800 */
[----:B------:R-:W0:Y:S01]  /*4c70*/  LDC.64 R2, c[0x0][0x3d0] ;  /* 0x0000f400ff027b82 */ /* 0x000e220000000a00 */
[C---:B----4-:R-:W-:Y:S01]  /*4c80*/  IADD3 R23, PT, PT, R19.reuse, UR8, RZ ;  /* 0x0000000813177c10 */ /* 0x050fe2000fffe0ff */
[----:B------:R-:W4:Y:S04]  /*4c90*/  LDCU UR8, c[0x0][0x370] ;  /* 0x00006e00ff0877ac */ /* 0x000f280008000800 */
[----:B-----5:R-:W-:Y:S01]  /*4ca0*/  IMAD R23, R0, UR9, R23 ;  /* 0x0000000900177c24 */ /* 0x020fe2000f8e0217 */
[----:B----4-:R-:W-:-:S03]  /*4cb0*/  IADD3 R19, PT, PT, R19, UR8, RZ ;  /* 0x0000000813137c10 */ /* 0x010fc6000fffe0ff */
[----:B0-----:R-:W-:Y:S01]  /*4cc0*/  IMAD.WIDE R2, R23, 0x4, R2 ;  /* 0x0000000417027825 */ /* 0x001fe200078e0202 */
[----:B------:R-:W-:-:S04]  /*4cd0*/  ISETP.GE.AND P0, PT, R19, R0, PT ;  /* 0x000000001300720c */ /* 0x000fc80003f06270 */
[----:B------:R0:W-:Y:S09]  /*4ce0*/  STG.E desc[UR6][R2.64], R29 ;  /* 0x0000001d02007986 */ /* 0x0001f2000c101906 */
[----:B------:R-:W-:Y:S05]  /*4cf0*/  @!P0 BRA `(.L_x_170) ;  /* 0xffffffb800248947 */ /* 0x000fea000383ffff */
[----:B------:R-:W-:Y:S05]  /*4d00*/  EXIT ;  /* 0x000000000000794d */ /* 0x000fea0003800000 */
        .weak           $__internal_8_$__cuda_sm20_div_rn_f64_full
        .type           $__internal_8_$__cuda_sm20_div_rn_f64_full,@function
        .size           $__internal_8_$__cuda_sm20_div_rn_f64_full,($__internal_9_$__cuda_sm3x_div_rn_noftz_f32_slowpath - $__internal_8_$__cuda_sm20_div_rn_f64_full)
$__internal_8_$__cuda_sm20_div_rn_f64_full:
[C---:B------:R-:W-:Y:S01]  /*4d10*/  FSETP.GEU.AND P0, PT, |R35|.reuse, 1.469367938527859385e-39, PT ;  /* 0x001000002300780b */ /* 0x040fe20003f0e200 */
[----:B------:R-:W-:Y:S01]  /*4d20*/  BSSY.RECONVERGENT B1, `(.L_x_171) ;  /* 0x0000056000017945 */ /* 0x000fe20003800200 */
[----:B------:R-:W-:Y:S02]  /*4d30*/  LOP3.LUT R2, R35, 0x800fffff, RZ, 0xc0, !PT ;  /* 0x800fffff23027812 */ /* 0x000fe400078ec0ff */
[----:B------:R-:W-:Y:S02]  /*4d40*/  FSETP.GEU.AND P2, PT, |R41|, 1.469367938527859385e-39, PT ;  /* 0x001000002900780b */ /* 0x000fe40003f4e200 */
[----:B------:R-:W-:Y:S02]  /*4d50*/  LOP3.LUT R3, R2, 0x3ff00000, RZ, 0xfc, !PT ;  /* 0x3ff0000002037812 */ /* 0x000fe400078efcff */
[----:B------:R-:W-:Y:S02]  /*4d60*/  MOV R2, R34 ;  /* 0x0000002200027202 */ /* 0x000fe40000000f00 */
[----:B------:R-:W-:-:S02]  /*4d70*/  MOV R42, 0x1 ;  /* 0x00000001002a7802 */ /* 0x000fc40000000f00 */
[----:B------:R-:W-:Y:S01]  /*4d80*/  LOP3.LUT R62, R41, 0x7ff00000, RZ, 0xc0, !PT ;  /* 0x7ff00000293e7812 */ /* 0x000fe200078ec0ff */
[----:B------:R-:W-:Y:S01]  /*4d90*/  @!P0 DMUL R2, R34, 8.98846567431157953865e+307 ;  /* 0x7fe0000022028828 */ /* 0x000fe20000000000 */
[----:B------:R-:W-:Y:S02]  /*4da0*/  MOV R61, 0x1ca00000 ;  /* 0x1ca00000003d7802 */ /* 0x000fe40000000f00 */
[C---:B------:R-:W-:Y:S02]  /*4db0*/  LOP3.LUT R59, R35.reuse, 0x7ff00000, RZ, 0xc0, !PT ;  /* 0x7ff00000233b7812 */ /* 0x040fe400078ec0ff */
[----:B------:R-:W-:Y:S01]  /*4dc0*/  @!P2 LOP3.LUT R48, R35, 0x7ff00000, RZ, 0xc0, !PT ;  /* 0x7ff000002330a812 */ /* 0x000fe200078ec0ff */
[----:B------:R-:W0:Y:S01]  /*4dd0*/  MUFU.RCP64H R43, R3 ;  /* 0x00000003002b7308 */ /* 0x000e220000001800 */
[C---:B------:R-:W-:Y:S02]  /*4de0*/  ISETP.GE.U32.AND P1, PT, R62.reuse, R59, PT ;  /* 0x0000003b3e00720c */ /* 0x040fe40003f26070 */
[----:B------:R-:W-:-:S02]  /*4df0*/  @!P2 ISETP.GE.U32.AND P3, PT, R62, R48, PT ;  /* 0x000000303e00a20c */ /* 0x000fc40003f66070 */
[----:B------:R-:W-:Y:S02]  /*4e00*/  MOV R60, R62 ;  /* 0x0000003e003c7202 */ /* 0x000fe40000000f00 */
[----:B------:R-:W-:Y:S02]  /*4e10*/  @!P2 SEL R49, R61, 0x63400000, !P3 ;  /* 0x634000003d31a807 */ /* 0x000fe40005800000 */
[----:B------:R-:W-:Y:S02]  /*4e20*/  @!P0 LOP3.LUT R59, R3, 0x7ff00000, RZ, 0xc0, !PT ;  /* 0x7ff00000033b8812 */ /* 0x000fe400078ec0ff */
[----:B------:R-:W-:Y:S02]  /*4e30*/  @!P2 LOP3.LUT R50, R49, 0x80000000, R41, 0xf8, !PT ;  /* 0x800000003132a812 */ /* 0x000fe400078ef829 */
[----:B------:R-:W-:Y:S02]  /*4e40*/  IADD3 R64, PT, PT, R59, -0x1, RZ ;  /* 0xffffffff3b407810 */ /* 0x000fe40007ffe0ff */
[----:B------:R-:W-:Y:S01]  /*4e50*/  @!P2 LOP3.LUT R51, R50, 0x100000, RZ, 0xfc, !PT ;  /* 0x001000003233a812 */ /* 0x000fe200078efcff */
[----:B0-----:R-:W-:Y:S01]  /*4e60*/  DFMA R36, R42, -R2, 1 ;  /* 0x3ff000002a24742b */ /* 0x001fe20000000802 */
[----:B------:R-:W-:-:S07]  /*4e70*/  @!P2 MOV R50, RZ ;  /* 0x000000ff0032a202 */ /* 0x000fce0000000f00 */
[----:B------:R-:W-:-:S08]  /*4e80*/  DFMA R36, R36, R36, R36 ;  /* 0x000000242424722b */ /* 0x000fd00000000024 */
[----:B------:R-:W-:Y:S01]  /*4e90*/  DFMA R42, R42, R36, R42 ;  /* 0x000000242a2a722b */ /* 0x000fe2000000002a */
[----:B------:R-:W-:Y:S02]  /*4ea0*/  SEL R37, R61, 0x63400000, !P1 ;  /* 0x634000003d257807 */ /* 0x000fe40004800000 */
[----:B------:R-:W-:Y:S02]  /*4eb0*/  MOV R36, R40 ;  /* 0x0000002800247202 */ /* 0x000fe40000000f00 */
[----:B------:R-:W-:-:S03]  /*4ec0*/  LOP3.LUT R37, R37, 0x800fffff, R41, 0xf8, !PT ;  /* 0x800fffff25257812 */ /* 0x000fc600078ef829 */
[----:B------:R-:W-:-:S03]  /*4ed0*/  DFMA R48, R42, -R2, 1 ;  /* 0x3ff000002a30742b */ /* 0x000fc60000000802 */
[----:B------:R-:W-:-:S05]  /*4ee0*/  @!P2 DFMA R36, R36, 2, -R50 ;  /* 0x400000002424a82b */ /* 0x000fca0000000832 */
[----:B------:R-:W-:-:S05]  /*4ef0*/  DFMA R48, R42, R48, R42 ;  /* 0x000000302a30722b */ /* 0x000fca000000002a */
[----:B------:R-:W-:-:S03]  /*4f00*/  @!P2 LOP3.LUT R60, R37, 0x7ff00000, RZ, 0xc0, !PT ;  /* 0x7ff00000253ca812 */ /* 0x000fc600078ec0ff */
[----:B------:R-:W-:Y:S01]  /*4f10*/  DMUL R42, R48, R36 ;  /* 0x00000024302a7228 */ /* 0x000fe20000000000 */
[----:B------:R-:W-:-:S04]  /*4f20*/  IADD3 R63, PT, PT, R60, -0x1, RZ ;  /* 0xffffffff3c3f7810 */ /* 0x000fc80007ffe0ff */
[----:B------:R-:W-:-:S03]  /*4f30*/  ISETP.GT.U32.AND P0, PT, R63, 0x7feffffe, PT ;  /* 0x7feffffe3f00780c */ /* 0x000fc60003f04070 */
[----:B------:R-:W-:Y:S01]  /*4f40*/  DFMA R50, R42, -R2, R36 ;  /* 0x800000022a32722b */ /* 0x000fe20000000024 */
[----:B------:R-:W-:-:S07]  /*4f50*/  ISETP.GT.U32.OR P0, PT, R64, 0x7feffffe, P0 ;  /* 0x7feffffe4000780c */ /* 0x000fce0000704470 */
[----:B------:R-:W-:-:S06]  /*4f60*/  DFMA R48, R48, R50, R42 ;  /* 0x000000323030722b */ /* 0x000fcc000000002a */
[----:B------:R-:W-:Y:S05]  /*4f70*/  @P0 BRA `(.L_x_172) ;  /* 0x00000000006c0947 */ /* 0x000fea0003800000 */
[----:B------:R-:W-:-:S04]  /*4f80*/  LOP3.LUT R41, R35, 0x7ff00000, RZ, 0xc0, !PT ;  /* 0x7ff0000023297812 */ /* 0x000fc800078ec0ff */
[CC--:B------:R-:W-:Y:S02]  /*4f90*/  VIADDMNMX R40, R62.reuse, -R41.reuse, 0xb9600000, !PT ;  /* 0xb96000003e287446 */ /* 0x0c0fe40007800929 */
[----:B------:R-:W-:Y:S02]  /*4fa0*/  ISETP.GE.U32.AND P0, PT, R62, R41, PT ;  /* 0x000000293e00720c */ /* 0x000fe40003f06070 */
[----:B------:R-:W-:Y:S02]  /*4fb0*/  VIMNMX R40, PT, PT, R40, 0x46a00000, PT ;  /* 0x46a0000028287848 */ /* 0x000fe40003fe0100 */
[----:B------:R-:W-:-:S04]  /*4fc0*/  SEL R61, R61, 0x63400000, !P0 ;  /* 0x634000003d3d7807 */ /* 0x000fc80004000000 */
[----:B------:R-:W-:Y:S02]  /*4fd0*/  IADD3 R50, PT, PT, -R61, R40, RZ ;  /* 0x000000283d327210 */ /* 0x000fe40007ffe1ff */
[----:B------:R-:W-:Y:S02]  /*4fe0*/  MOV R40, RZ ;  /* 0x000000ff00287202 */ /* 0x000fe40000000f00 */
[----:B------:R-:W-:-:S06]  /*4ff0*/  IADD3 R41, PT, PT, R50, 0x7fe00000, RZ ;  /* 0x7fe0000032297810 */ /* 0x000fcc0007ffe0ff */
[----:B------:R-:W-:-:S10]  /*5000*/  DMUL R42, R48, R40 ;  /* 0x00000028302a7228 */ /* 0x000fd40000000000 */
[----:B------:R-:W-:-:S13]  /*5010*/  FSETP.GTU.AND P0, PT, |R43|, 1.469367938527859385e-39, PT ;  /* 0x001000002b00780b */ /* 0x000fda0003f0c200 */
[----:B------:R-:W-:Y:S05]  /*5020*/  @P0 BRA `(.L_x_173) ;  /* 0x0000000000940947 */ /* 0x000fea0003800000 */
[----:B------:R-:W-:Y:S01]  /*5030*/  DFMA R2, R48, -R2, R36 ;  /* 0x800000023002722b */ /* 0x000fe20000000024 */
[----:B------:R-:W-:-:S09]  /*5040*/  MOV R40, RZ ;  /* 0x000000ff00287202 */ /* 0x000fd20000000f00 */
[C---:B------:R-:W-:Y:S02]  /*5050*/  FSETP.NEU.AND P0, PT, R3.reuse, RZ, PT ;  /* 0x000000ff0300720b */ /* 0x040fe40003f0d000 */
[----:B------:R-:W-:-:S04]  /*5060*/  LOP3.LUT R35, R3, 0x80000000, R35, 0x48, !PT ;  /* 0x8000000003237812 */ /* 0x000fc800078e4823 */
[----:B------:R-:W-:-:S07]  /*5070*/  LOP3.LUT R41, R35, R41, RZ, 0xfc, !PT ;  /* 0x0000002923297212 */ /* 0x000fce00078efcff */
[----:B------:R-:W-:Y:S05]  /*5080*/  @!P0 BRA `(.L_x_173) ;  /* 0x00000000007c8947 */ /* 0x000fea0003800000 */
[----:B------:R-:W-:Y:S01]  /*5090*/  IADD3 R3, PT, PT, -R50, RZ, RZ ;  /* 0x000000ff32037210 */ /* 0x000fe20007ffe1ff */
[----:B------:R-:W-:Y:S01]  /*50a0*/  DMUL.RP R40, R48, R40 ;  /* 0x0000002830287228 */ /* 0x000fe20000008000 */
[----:B------:R-:W-:-:S06]  /*50b0*/  MOV R2, RZ ;  /* 0x000000ff00027202 */ /* 0x000fcc0000000f00 */
[----:B------:R-:W-:-:S03]  /*50c0*/  DFMA R2, R42, -R2, R48 ;  /* 0x800000022a02722b */ /* 0x000fc60000000030 */
[----:B------:R-:W-:-:S03]  /*50d0*/  LOP3.LUT R35, R41, R35, RZ, 0x3c, !PT ;  /* 0x0000002329237212 */ /* 0x000fc600078e3cff */
[----:B------:R-:W-:-:S04]  /*50e0*/  IADD3 R2, PT, PT, -R50, -0x43300000, RZ ;  /* 0xbcd0000032027810 */ /* 0x000fc80007ffe1ff */
[----:B------:R-:W-:-:S04]  /*50f0*/  FSETP.NEU.AND P0, PT, |R3|, R2, PT ;  /* 0x000000020300720b */ /* 0x000fc80003f0d200 */
[----:B------:R-:W-:Y:S02]  /*5100*/  FSEL R42, R40, R42, !P0 ;  /* 0x0000002a282a7208 */ /* 0x000fe40004000000 */
[----:B------:R-:W-:Y:S01]  /*5110*/  FSEL R43, R35, R43, !P0 ;  /* 0x0000002b232b7208 */ /* 0x000fe20004000000 */
[----:B------:R-:W-:Y:S06]  /*5120*/  BRA `(.L_x_173) ;  /* 0x0000000000547947 */ /* 0x000fec0003800000 */
.L_x_172:
[----:B------:R-:W-:-:S14]  /*5130*/  DSETP.NAN.AND P0, PT, R40, R40, PT ;  /* 0x000000282800722a */ /* 0x000fdc0003f08000 */
[----:B------:R-:W-:Y:S05]  /*5140*/  @P0 BRA `(.L_x_174) ;  /* 0x0000000000440947 */ /* 0x000fea0003800000 */
[----:B------:R-:W-:-:S14]  /*5150*/  DSETP.NAN.AND P0, PT, R34, R34, PT ;  /* 0x000000222200722a */ /* 0x000fdc0003f08000 */
[----:B------:R-:W-:Y:S05]  /*5160*/  @P0 BRA `(.L_x_175) ;  /* 0x0000000000300947 */ /* 0x000fea0003800000 */
[----:B------:R-:W-:Y:S02]  /*5170*/  ISETP.NE.AND P0, PT, R60, R59, PT ;  /* 0x0000003b3c00720c */ /* 0x000fe40003f05270 */
[----:B------:R-:W-:Y:S02]  /*5180*/  MOV R42, 0x0 ;  /* 0x00000000002a7802 */ /* 0x000fe40000000f00 */
[----:B------:R-:W-:-:S09]  /*5190*/  MOV R43, 0xfff80000 ;  /* 0xfff80000002b7802 */ /* 0x000fd20000000f00 */
[----:B------:R-:W-:Y:S05]  /*51a0*/  @!P0 BRA `(.L_x_173) ;  /* 0x0000000000348947 */ /* 0x000fea0003800000 */
[----:B------:R-:W-:Y:S02]  /*51b0*/  ISETP.NE.AND P0, PT, R60, 0x7ff00000, PT ;  /* 0x7ff000003c00780c */ /* 0x000fe40003f05270 */
[----:B------:R-:W-:Y:S02]  /*51c0*/  LOP3.LUT R43, R41, 0x80000000, R35, 0x48, !PT ;  /* 0x80000000292b7812 */ /* 0x000fe400078e4823 */
[----:B------:R-:W-:-:S13]  /*51d0*/  ISETP.EQ.OR P0, PT, R59, RZ, !P0 ;  /* 0x000000ff3b00720c */ /* 0x000fda0004702670 */
[----:B------:R-:W-:Y:S02]  /*51e0*/  @P0 LOP3.LUT R2, R43, 0x7ff00000, RZ, 0xfc, !PT ;  /* 0x7ff000002b020812 */ /* 0x000fe400078efcff */
[----:B------:R-:W-:Y:S02]  /*51f0*/  @!P0 MOV R42, RZ ;  /* 0x000000ff002a8202 */ /* 0x000fe40000000f00 */
[----:B------:R-:W-:Y:S02]  /*5200*/  @P0 MOV R42, RZ ;  /* 0x000000ff002a0202 */ /* 0x000fe40000000f00 */
[----:B------:R-:W-:Y:S01]  /*5210*/  @P0 MOV R43, R2 ;  /* 0x00000002002b0202 */ /* 0x000fe20000000f00 */
[----:B------:R-:W-:Y:S06]  /*5220*/  BRA `(.L_x_173) ;  /* 0x0000000000147947 */ /* 0x000fec0003800000 */
.L_x_175:
[----:B------:R-:W-:Y:S02]  /*5230*/  LOP3.LUT R43, R35, 0x80000, RZ, 0xfc, !PT ;  /* 0x00080000232b7812 */ /* 0x000fe400078efcff */
[----:B------:R-:W-:Y:S01]  /*5240*/  MOV R42, R34 ;  /* 0x00000022002a7202 */ /* 0x000fe20000000f00 */
[----:B------:R-:W-:Y:S06]  /*5250*/  BRA `(.L_x_173) ;  /* 0x0000000000087947 */ /* 0x000fec0003800000 */
.L_x_174:
[----:B------:R-:W-:Y:S02]  /*5260*/  LOP3.LUT R43, R41, 0x80000, RZ, 0xfc, !PT ;  /* 0x00080000292b7812 */ /* 0x000fe400078efcff */
[----:B------:R-:W-:-:S07]  /*5270*/  MOV R42, R40 ;  /* 0x00000028002a7202 */ /* 0x000fce0000000f00 */
.L_x_173:
[----:B------:R-:W-:Y:S05]  /*5280*/  BSYNC.RECONVERGENT B1 ;  /* 0x0000000000017941 */ /* 0x000fea0003800200 */
.L_x_171:
[----:B------:R-:W-:Y:S01]  /*5290*/  HFMA2 R59, -RZ, RZ, 0, 0 ;  /* 0x00000000ff3b7431 */ /* 0x000fe200000001ff */
[----:B------:R-:W-:Y:S02]  /*52a0*/  MOV R2, R42 ;  /* 0x0000002a00027202 */ /* 0x000fe40000000f00 */
[----:B------:R-:W-:Y:S01]  /*52b0*/  MOV R3, R43 ;  /* 0x0000002b00037202 */ /* 0x000fe20000000f00 */
[----:B------:R-:W-:Y:S06]  /*52c0*/  RET.REL.NODEC R58 `(_Z12detrender_k1PKfS0_S0_ffiS0_iS0_ifiPf) ;  /* 0xffffffac3a4c7950 */ /* 0x000fec0003c3ffff */
        .weak           $__internal_9_$__cuda_sm3x_div_rn_noftz_f32_slowpath
        .type           $__internal_9_$__cuda_sm3x_div_rn_noftz_f32_slowpath,@function
        .size           $__internal_9_$__cuda_sm3x_div_rn_noftz_f32_slowpath,(.L_x_197 - $__internal_9_$__cuda_sm3x_div_rn_noftz_f32_slowpath)
$__internal_9_$__cuda_sm3x_div_rn_noftz_f32_slowpath:
[----:B------:R-:W-:Y:S01]  /*52d0*/  SHF.R.U32.HI R42, RZ, 0x17, R3 ;  /* 0x00000017ff2a7819 */ /* 0x000fe20000011603 */
[----:B------:R-:W-:Y:S01]  /*52e0*/  BSSY.RECONVERGENT B0, `(.L_x_176) ;  /* 0x0000063000007945 */ /* 0x000fe20003800200 */
[----:B------:R-:W-:Y:S02]  /*52f0*/  SHF.R.U32.HI R49, RZ, 0x17, R2 ;  /* 0x00000017ff317819 */ /* 0x000fe40000011602 */
[----:B------:R-:W-:Y:S02]  /*5300*/  LOP3.LUT R42, R42, 0xff, RZ, 0xc0, !PT ;  /* 0x000000ff2a2a7812 */ /* 0x000fe400078ec0ff */
[----:B------:R-:W-:Y:S02]  /*5310*/  LOP3.LUT R49, R49, 0xff, RZ, 0xc0, !PT ;  /* 0x000000ff31317812 */ /* 0x000fe400078ec0ff */
[----:B------:R-:W-:Y:S02]  /*5320*/  IADD3 R50, PT, PT, R42, -0x1, RZ ;  /* 0xffffffff2a327810 */ /* 0x000fe40007ffe0ff */
[----:B------:R-:W-:-:S02]  /*5330*/  IADD3 R51, PT, PT, R49, -0x1, RZ ;  /* 0xffffffff31337810 */ /* 0x000fc40007ffe0ff */
[----:B------:R-:W-:Y:S02]  /*5340*/  ISETP.GT.U32.AND P0, PT, R50, 0xfd, PT ;  /* 0x000000fd3200780c */ /* 0x000fe40003f04070 */
[----:B------:R-:W-:Y:S02]  /*5350*/  MOV R71, R3 ;  /* 0x0000000300477202 */ /* 0x000fe40000000f00 */
[----:B------:R-:W-:-:S13]  /*5360*/  ISETP.GT.U32.OR P0, PT, R51, 0xfd, P0 ;  /* 0x000000fd3300780c */ /* 0x000fda0000704470 */
[----:B------:R-:W-:Y:S01]  /*5370*/  @!P0 MOV R48, RZ ;  /* 0x000000ff00308202 */ /* 0x000fe20000000f00 */
        /* <DEDUP_REMOVED lines=20> */
[----:B------:R-:W-:Y:S01]  /*54c0*/  @!P0 FFMA R2, R2, 1.84467440737095516160e+19, RZ ;  /* 0x5f80000002028823 */ /* 0x000fe200000000ff */
[----:B------:R-:W-:Y:S01]  /*54d0*/  @!P0 MOV R48, 0xffffffc0 ;  /* 0xffffffc000308802 */ /* 0x000fe20000000f00 */
[----:B------:R-:W-:-:S03]  /*54e0*/  @!P1 FFMA R71, R3, 1.84467440737095516160e+19, RZ ;  /* 0x5f80000003479823 */ /* 0x000fc600000000ff */
[----:B------:R-:W-:-:S07]  /*54f0*/  @!P1 IADD3 R48, PT, PT, R48, 0x40, RZ ;  /* 0x0000004030309810 */ /* 0x000fce0007ffe0ff */
.L_x_177:
[----:B------:R-:W-:Y:S01]  /*5500*/  LEA R50, R42, 0xc0800000, 0x17 ;  /* 0xc08000002a327811 */ /* 0x000fe200078eb8ff */
[----:B------:R-:W-:Y:S01]  /*5510*/  BSSY.RECONVERGENT B1, `(.L_x_182) ;  /* 0x0000036000017945 */ /* 0x000fe20003800200 */
[----:B------:R-:W-:Y:S02]  /*5520*/  IADD3 R49, PT, PT, R49, -0x7f, RZ ;  /* 0xffffff8131317810 */ /* 0x000fe40007ffe0ff */
[----:B------:R-:W-:-:S03]  /*5530*/  IADD3 R78, PT, PT, -R50, R71, RZ ;  /* 0x00000047324e7210 */ /* 0x000fc60007ffe1ff */
[C---:B------:R-:W-:Y:S01]  /*5540*/  IMAD R2, R49.reuse, -0x800000, R2 ;  /* 0xff80000031027824 */ /* 0x040fe200078e0202 */
[----:B------:R-:W0:Y:S01]  /*5550*/  MUFU.RCP R50, R78 ;  /* 0x0000004e00327308 */ /* 0x000e220000001000 */
[----:B------:R-:W-:Y:S01]  /*5560*/  FADD.FTZ R51, -R78, -RZ ;  /* 0x800000ff4e337221 */ /* 0x000fe20000010100 */
[----:B------:R-:W-:-:S04]  /*5570*/  IADD3 R49, PT, PT, R49, 0x7f, -R42 ;  /* 0x0000007f31317810 */ /* 0x000fc80007ffe82a */
[----:B------:R-:W-:Y:S01]  /*5580*/  IADD3 R49, PT, PT, R49, R48, RZ ;  /* 0x0000003031317210 */ /* 0x000fe20007ffe0ff */
        /* <DEDUP_REMOVED lines=9> */
[----:B------:R-:W-:-:S04]  /*5620*/  IADD3 R42, PT, PT, R42, R49, RZ ;  /* 0x000000312a2a7210 */ /* 0x000fc80007ffe0ff */
[----:B------:R-:W-:-:S04]  /*5630*/  IADD3 R48, PT, PT, R42, -0x1, RZ ;  /* 0xffffffff2a307810 */ /* 0x000fc80007ffe0ff */
        /* <DEDUP_REMOVED lines=9> */
[CCC-:B------:R-:W-:Y:S01]  /*56d0*/  FFMA.RZ R48, R71.reuse, R51.reuse, R76.reuse ;  /* 0x0000003347307223 */ /* 0x1c0fe2000000c04c */
[CCC-:B------:R-:W-:Y:S01]  /*56e0*/  FFMA.RP R49, R71.reuse, R51.reuse, R76.reuse ;  /* 0x0000003347317223 */ /* 0x1c0fe2000000804c */
[----:B------:R-:W-:Y:S01]  /*56f0*/  FFMA.RM R76, R71, R51, R76 ;  /* 0x00000033474c7223 */ /* 0x000fe2000000404c */
[----:B------:R-:W-:Y:S02]  /*5700*/  IADD3 R50, PT, PT, R42, 0x20, RZ ;  /* 0x000000202a327810 */ /* 0x000fe40007ffe0ff */
[----:B------:R-:W-:Y:S02]  /*5710*/  LOP3.LUT R48, R48, 0x7fffff, RZ, 0xc0, !PT ;  /* 0x007fffff30307812 */ /* 0x000fe400078ec0ff */
[----:B------:R-:W-:Y:S02]  /*5720*/  ISETP.NE.AND P3, PT, R42, RZ, PT ;  /* 0x000000ff2a00720c */ /* 0x000fe40003f65270 */
[----:B------:R-:W-:Y:S02]  /*5730*/  LOP3.LUT R51, R48, 0x800000, RZ, 0xfc, !PT ;  /* 0x0080000030337812 */ /* 0x000fe400078efcff */
[----:B------:R-:W-:-:S02]  /*5740*/  ISETP.NE.AND P1, PT, R42, RZ, PT ;  /* 0x000000ff2a00720c */ /* 0x000fc40003f25270 */
[----:B------:R-:W-:Y:S02]  /*5750*/  IADD3 R42, PT, PT, -R42, RZ, RZ ;  /* 0x000000ff2a2a7210 */ /* 0x000fe40007ffe1ff */
[----:B------:R-:W-:Y:S02]  /*5760*/  SHF.L.U32 R50, R51, R50, RZ ;  /* 0x0000003233327219 */ /* 0x000fe400000006ff */
[----:B------:R-:W-:Y:S02]  /*5770*/  FSETP.NEU.FTZ.AND P0, PT, R49, R76, PT ;  /* 0x0000004c3100720b */ /* 0x000fe40003f1d000 */
[----:B------:R-:W-:Y:S02]  /*5780*/  SEL R42, R42, RZ, P3 ;  /* 0x000000ff2a2a7207 */ /* 0x000fe40001800000 */
[----:B------:R-:W-:Y:S02]  /*5790*/  ISETP.NE.AND P1, PT, R50, RZ, P1 ;  /* 0x000000ff3200720c */ /* 0x000fe40000f25270 */
[----:B------:R-:W-:-:S02]  /*57a0*/  SHF.R.U32.HI R51, RZ, R42, R51 ;  /* 0x0000002aff337219 */ /* 0x000fc40000011633 */
[----:B------:R-:W-:Y:S02]  /*57b0*/  PLOP3.LUT P0, PT, P0, P1, PT, 0xf8, 0x8f ;  /* 0x00000000008f781c */ /* 0x000fe40000703f70 */
[----:B------:R-:W-:Y:S02]  /*57c0*/  SHF.R.U32.HI R42, RZ, 0x1, R51 ;  /* 0x00000001ff2a7819 */ /* 0x000fe40000011633 */
[----:B------:R-:W-:-:S04]  /*57d0*/  SEL R49, RZ, 0x1, !P0 ;  /* 0x00000001ff317807 */ /* 0x000fc80004000000 */
[----:B------:R-:W-:-:S04]  /*57e0*/  LOP3.LUT R48, R49, 0x1, R42, 0xf8, !PT ;  /* 0x0000000131307812 */ /* 0x000fc800078ef82a */
[----:B------:R-:W-:-:S04]  /*57f0*/  LOP3.LUT R51, R48, R51, RZ, 0xc0, !PT ;  /* 0x0000003330337212 */ /* 0x000fc800078ec0ff */
[----:B------:R-:W-:-:S04]  /*5800*/  IADD3 R51, PT, PT, R42, R51, RZ ;  /* 0x000000332a337210 */ /* 0x000fc80007ffe0ff */
[----:B------:R-:W-:Y:S01]  /*5810*/  LOP3.LUT R2, R51, R2, RZ, 0xfc, !PT ;  /* 0x0000000233027212 */ /* 0x000fe200078efcff */
[----:B------:R-:W-:Y:S06]  /*5820*/  BRA `(.L_x_185) ;  /* 0x0000000000107947 */ /* 0x000fec0003800000 */
.L_x_184:
[----:B------:R-:W-:-:S04]  /*5830*/  LOP3.LUT R2, R2, 0x80000000, RZ, 0xc0, !PT ;  /* 0x8000000002027812 */ /* 0x000fc800078ec0ff */
[----:B------:R-:W-:Y:S01]  /*5840*/  LOP3.LUT R2, R2, 0x7f800000, RZ, 0xfc, !PT ;  /* 0x7f80000002027812 */ /* 0x000fe200078efcff */
[----:B------:R-:W-:Y:S06]  /*5850*/  BRA `(.L_x_185) ;  /* 0x0000000000047947 */ /* 0x000fec0003800000 */
.L_x_183:
[----:B------:R-:W-:-:S07]  /*5860*/  LEA R2, R49, R2, 0x17 ;  /* 0x0000000231027211 */ /* 0x000fce00078eb8ff */
.L_x_185:
[----:B------:R-:W-:Y:S05]  /*5870*/  BSYNC.RECONVERGENT B1 ;  /* 0x0000000000017941 */ /* 0x000fea0003800200 */
.L_x_182:
[----:B------:R-:W-:Y:S05]  /*5880*/  BRA `(.L_x_186) ;  /* 0x0000000000207947 */ /* 0x000fea0003800000 */
.L_x_181:
[----:B------:R-:W-:-:S04]  /*5890*/  LOP3.LUT R2, R71, 0x80000000, R2, 0x48, !PT ;  /* 0x8000000047027812 */ /* 0x000fc800078e4802 */
[----:B------:R-:W-:Y:S01]  /*58a0*/  LOP3.LUT R2, R2, 0x7f800000, RZ, 0xfc, !PT ;  /* 0x7f80000002027812 */ /* 0x000fe200078efcff */
[----:B------:R-:W-:Y:S06]  /*58b0*/  BRA `(.L_x_186) ;  /* 0x0000000000147947 */ /* 0x000fec0003800000 */
.L_x_180:
[----:B------:R-:W-:Y:S01]  /*58c0*/  LOP3.LUT R2, R71, 0x80000000, R2, 0x48, !PT ;  /* 0x8000000047027812 */ /* 0x000fe200078e4802 */
[----:B------:R-:W-:Y:S06]  /*58d0*/  BRA `(.L_x_186) ;  /* 0x00000000000c7947 */ /* 0x000fec0003800000 */
.L_x_179:
[----:B------:R-:W0:Y:S01]  /*58e0*/  MUFU.RSQ R2, -QNAN ;  /* 0xffc0000000027908 */ /* 0x000e220000001400 */
[----:B------:R-:W-:Y:S05]  /*58f0*/  BRA `(.L_x_186) ;  /* 0x0000000000047947 */ /* 0x000fea0003800000 */
.L_x_178:
[----:B------:R-:W-:-:S07]  /*5900*/  FADD.FTZ R2, R2, R3 ;  /* 0x0000000302027221 */ /* 0x000fce0000010000 */
.L_x_186:
[----:B------:R-:W-:Y:S05]  /*5910*/  BSYNC.RECONVERGENT B0 ;  /* 0x0000000000007941 */ /* 0x000fea0003800200 */
.L_x_176:
[----:B------:R-:W-:Y:S01]  /*5920*/  HFMA2 R49, -RZ, RZ, 0, 0 ;  /* 0x00000000ff317431 */ /* 0x000fe200000001ff */
[----:B------:R-:W-:-:S04]  /*5930*/  MOV R48, R4 ;  /* 0x0000000400307202 */ /* 0x000fc80000000f00 */
[----:B0-----:R-:W-:Y:S05]  /*5940*/  RET.REL.NODEC R48 `(_Z12detrender_k1PKfS0_S0_ffiS0_iS0_ifiPf) ;  /* 0xffffffa430ac7950 */ /* 0x001fea0003c3ffff */
.L_x_187:
        /* <DEDUP_REMOVED lines=11> */
.L_x_197:


//--------------------- .nv.shared._Z18periodic_search_k2PKfS0_S0_PKiS2_PfS3_S3_PiS4_i --------------------------
	.section	.nv.shared._Z18periodic_search_k2PKfS0_S0_PKiS2_PfS3_S3_PiS4_i,"aw",@nobits
	.sectionflags	@""
	.align	16
	.zero		1024


//--------------------- .nv.shared.reserved.0     --------------------------
	.section	.nv.shared.reserved.0,"aw",@nobits
	.weak		__nv_reservedSMEM_offset_0_alias
	.size		__nv_reservedSMEM_offset_0_alias, 0, 64
	.other		__nv_reservedSMEM_offset_0_alias,@"STO_CUDA_RESERVED_SHARED STV_DEFAULT"
__nv_reservedSMEM_offset_0_alias:
	.zero		0
	.zero		64


//--------------------- .nv.shared._Z18periodic_search_k1fPKfS0_S0_iiiiPfS1_S1_PiS2_ --------------------------
	.section	.nv.shared._Z18periodic_search_k1fPKfS0_S0_iiiiPfS1_S1_PiS2_,"aw",@nobits
	.sectionflags	@""
	.align	16
	.zero		1024


//--------------------- .nv.shared._Z11resample_k2PKdS0_PdS1_i --------------------------
	.section	.nv.shared._Z11resample_k2PKdS0_PdS1_i,"aw",@nobits
	.sectionflags	@""
	.align	16
	.zero		1024


//--------------------- .nv.shared._Z11resample_k1PKddS0_S0_iPdS1_ --------------------------
	.section	.nv.shared._Z11resample_k1PKddS0_S0_iPdS1_,"aw",@nobits
	.sectionflags	@""
	.align	16
	.zero		1024


//--------------------- .nv.shared._Z18monotransit_searchPKfS0_S0_fiS0_iS0_ifiPfS1_S1_ --------------------------
	.section	.nv.shared._Z18monotransit_searchPKfS0_S0_fiS0_iS0_ifiPfS1_S1_,"aw",@nobits
	.sectionflags	@""
	.align	16
	.zero		1024


//--------------------- .nv.shared._Z12detrender_k1PKfS0_S0_ffiS0_iS0_ifiPf --------------------------
	.section	.nv.shared._Z12detrender_k1PKfS0_S0_ffiS0_iS0_ifiPf,"aw",@nobits
	.sectionflags	@""
	.align	16
	.zero		1024


//--------------------- .nv.constant0._Z18periodic_search_k2PKfS0_S0_PKiS2_PfS3_S3_PiS4_i --------------------------
	.section	.nv.constant0._Z18periodic_search_k2PKfS0_S0_PKiS2_PfS3_S3_PiS4_i,"a",@progbits
	.sectionflags	@""
	.align	4
.nv.constant0._Z18periodic_search_k2PKfS0_S0_PKiS2_PfS3_S3_PiS4_i:
	.zero		980


//--------------------- .nv.constant0._Z18periodic_search_k1fPKfS0_S0_iiiiPfS1_S1_PiS2_ --------------------------
	.section	.nv.constant0._Z18periodic_search_k1fPKfS0_S0_iiiiPfS1_S1_PiS2_,"a",@progbits
	.sectionflags	@""
	.align	4
.nv.constant0._Z18periodic_search_k1fPKfS0_S0_iiiiPfS1_S1_PiS2_:
	.zero		984


//--------------------- .nv.constant0._Z11resample_k2PKdS0_PdS1_i --------------------------
	.section	.nv.constant0._Z11resample_k2PKdS0_PdS1_i,"a",@progbits
	.sectionflags	@""
	.align	4
.nv.constant0._Z11resample_k2PKdS0_PdS1_i:
	.zero		932


//--------------------- .nv.constant0._Z11resample_k1PKddS0_S0_iPdS1_ --------------------------
	.section	.nv.constant0._Z11resample_k1PKddS0_S0_iPdS1_,"a",@progbits
	.sectionflags	@""
	.align	4
.nv.constant0._Z11resample_k1PKddS0_S0_iPdS1_:
	.zero		952


//--------------------- .nv.constant0._Z18monotransit_searchPKfS0_S0_fiS0_iS0_ifiPfS1_S1_ --------------------------
	.section	.nv.constant0._Z18monotransit_searchPKfS0_S0_fiS0_iS0_ifiPfS1_S1_,"a",@progbits
	.sectionflags	@""
	.align	4
.nv.constant0._Z18monotransit_searchPKfS0_S0_fiS0_iS0_ifiPfS1_S1_:
	.zero		992


//--------------------- .nv.constant0._Z12detrender_k1PKfS0_S0_ffiS0_iS0_ifiPf --------------------------
	.section	.nv.constant0._Z12detrender_k1PKfS0_S0_ffiS0_iS0_ifiPf,"a",@progbits
	.sectionflags	@""
	.align	4
.nv.constant0._Z12detrender_k1PKfS0_S0_ffiS0_iS0_ifiPf:
	.zero		984


//--------------------- SYMBOLS --------------------------

	.type		.nv.reservedSmem.offset0,@object
	.size		.nv.reservedSmem.offset0,0x4
	.type		.nv.reservedSmem.cap,@object
	.size		.nv.reservedSmem.cap,0x4
